	.target	sm_90a

	.elftype	@"ET_EXEC"


//--------------------- .note.nv.tkinfo           --------------------------
	.section	.note.nv.tkinfo,"",@"SHT_NOTE"
	.sectionflags	@"SHF_NOTE_NV_TKINFO"
	.tkinfo
        /*0018*/ 	.word	0x00000002
        /*0030*/ 	.string	""
        /*0030*/ 	.string	"ptxas"
        /*0030*/ 	.string	"Cuda compilation tools, release 13.0, V13.0.88"
        /*0030*/ 	.string	"Build cuda_13.0.r13.0/compiler.36424714_0"
        /*0030*/ 	.string	"-arch sm_90a -m 64 "



//--------------------- .note.nv.cuinfo           --------------------------
	.section	.note.nv.cuinfo,"",@"SHT_NOTE"
	.sectionflags	@"SHF_NOTE_NV_CUINFO"
        /*0018*/ 	.short	0x0002
        /*001a*/ 	.short	0x005a
        /*001c*/ 	.short	0x0082
	.zero		2


//--------------------- .nv.info                  --------------------------
	.section	.nv.info,"",@"SHT_CUDA_INFO"
	.align	4


	//----- nvinfo : EIATTR_REGCOUNT
	.align		4
        /*0000*/ 	.byte	0x04, 0x2f
        /*0002*/ 	.short	(.L_18 - .L_17)
	.align		4
.L_17:
        /*0004*/ 	.word	index@(_ZN7cutlass13device_kernelINS_4gemm6kernel13GemmUniversalIN4cute5tupleIJiiiiEEENS1_10collective13CollectiveMmaINS1_34MainloopSm90TmaGmmaWarpSpecializedILi4ENS5_IJNS4_1CILi1EEESB_SB_EEENS1_35KernelTmaWarpSpecializedCooperativeEEENS5_IJNSA_ILi256EEENSA_ILi64EEESG_EEENS_6half_tENS5_IJlSB_lEEESI_SJ_NS4_8TiledMMAINS4_8MMA_AtomIJNS4_4SM904GMMA25MMA_64x64x16_F32F16F16_SSILNSN_5MajorE0ELSP_0ELNSN_7ScaleInE1ELSQ_1EEEEEENS4_6LayoutINS5_IJNSA_ILi2EEESB_SB_EEENS5_IJSB_NSA_ILi0EEESW_EEEEENS5_IJNS4_10UnderscoreESZ_SZ_EEEEENS4_13SM90_TMA_LOADENS4_14ComposedLayoutINS4_7SwizzleILi3ELi4ELi3EEENS4_18smem_ptr_flag_bitsILi16EEENST_INS5_IJNSA_ILi8EEESG_EEENS5_IJSG_SB_EEEEEEEvNS4_8identityES12_S1C_vS1D_EENS_8epilogue10collective18CollectiveEpilogueINS1F_22Sm90TmaWarpSpecializedILi4ELi2ELi16ELb1ELb0EEEJSH_NS5_IJNSA_ILi128EEENSA_ILi32EEEEEESI_SJ_SI_SJ_NS1F_6fusion15FusionCallbacksIS1J_NS1N_17LinCombPerRowBiasISI_fSI_SI_fLi8ELNS_15FloatRoundStyleE2EEESH_S1M_JEEES12_NS13_INS14_ILi2ELi4ELi3EEES17_NST_INS5_IJS18_S1L_EEENS5_IJS1L_SB_EEEEEEENS4_17SM75_U32x4_LDSM_NENS4_14SM90_TMA_STOREES1X_NS4_17SM90_U32x4_STSM_NENS4_9Copy_AtomIJS20_SI_EEEvEEEvvEEEEvNT_6ParamsE)
        /*0008*/ 	.word	0x000000a8


	//----- nvinfo : EIATTR_FRAME_SIZE
	.align		4
.L_18:
        /*000c*/ 	.byte	0x04, 0x11
        /*000e*/ 	.short	(.L_20 - .L_19)
	.align		4
.L_19:
        /*0010*/ 	.word	index@(_ZN7cutlass13device_kernelINS_4gemm6kernel13GemmUniversalIN4cute5tupleIJiiiiEEENS1_10collective13CollectiveMmaINS1_34MainloopSm90TmaGmmaWarpSpecializedILi4ENS5_IJNS4_1CILi1EEESB_SB_EEENS1_35KernelTmaWarpSpecializedCooperativeEEENS5_IJNSA_ILi256EEENSA_ILi64EEESG_EEENS_6half_tENS5_IJlSB_lEEESI_SJ_NS4_8TiledMMAINS4_8MMA_AtomIJNS4_4SM904GMMA25MMA_64x64x16_F32F16F16_SSILNSN_5MajorE0ELSP_0ELNSN_7ScaleInE1ELSQ_1EEEEEENS4_6LayoutINS5_IJNSA_ILi2EEESB_SB_EEENS5_IJSB_NSA_ILi0EEESW_EEEEENS5_IJNS4_10UnderscoreESZ_SZ_EEEEENS4_13SM90_TMA_LOADENS4_14ComposedLayoutINS4_7SwizzleILi3ELi4ELi3EEENS4_18smem_ptr_flag_bitsILi16EEENST_INS5_IJNSA_ILi8EEESG_EEENS5_IJSG_SB_EEEEEEEvNS4_8identityES12_S1C_vS1D_EENS_8epilogue10collective18CollectiveEpilogueINS1F_22Sm90TmaWarpSpecializedILi4ELi2ELi16ELb1ELb0EEEJSH_NS5_IJNSA_ILi128EEENSA_ILi32EEEEEESI_SJ_SI_SJ_NS1F_6fusion15FusionCallbacksIS1J_NS1N_17LinCombPerRowBiasISI_fSI_SI_fLi8ELNS_15FloatRoundStyleE2EEESH_S1M_JEEES12_NS13_INS14_ILi2ELi4ELi3EEES17_NST_INS5_IJS18_S1L_EEENS5_IJS1L_SB_EEEEEEENS4_17SM75_U32x4_LDSM_NENS4_14SM90_TMA_STOREES1X_NS4_17SM90_U32x4_STSM_NENS4_9Copy_AtomIJS20_SI_EEEvEEEvvEEEEvNT_6ParamsE)
        /*0014*/ 	.word	0x00000000


	//----- nvinfo : EIATTR_MIN_STACK_SIZE
	.align		4
.L_20:
        /*0018*/ 	.byte	0x04, 0x12
        /*001a*/ 	.short	(.L_22 - .L_21)
	.align		4
.L_21:
        /*001c*/ 	.word	index@(_ZN7cutlass13device_kernelINS_4gemm6kernel13GemmUniversalIN4cute5tupleIJiiiiEEENS1_10collective13CollectiveMmaINS1_34MainloopSm90TmaGmmaWarpSpecializedILi4ENS5_IJNS4_1CILi1EEESB_SB_EEENS1_35KernelTmaWarpSpecializedCooperativeEEENS5_IJNSA_ILi256EEENSA_ILi64EEESG_EEENS_6half_tENS5_IJlSB_lEEESI_SJ_NS4_8TiledMMAINS4_8MMA_AtomIJNS4_4SM904GMMA25MMA_64x64x16_F32F16F16_SSILNSN_5MajorE0ELSP_0ELNSN_7ScaleInE1ELSQ_1EEEEEENS4_6LayoutINS5_IJNSA_ILi2EEESB_SB_EEENS5_IJSB_NSA_ILi0EEESW_EEEEENS5_IJNS4_10UnderscoreESZ_SZ_EEEEENS4_13SM90_TMA_LOADENS4_14ComposedLayoutINS4_7SwizzleILi3ELi4ELi3EEENS4_18smem_ptr_flag_bitsILi16EEENST_INS5_IJNSA_ILi8EEESG_EEENS5_IJSG_SB_EEEEEEEvNS4_8identityES12_S1C_vS1D_EENS_8epilogue10collective18CollectiveEpilogueINS1F_22Sm90TmaWarpSpecializedILi4ELi2ELi16ELb1ELb0EEEJSH_NS5_IJNSA_ILi128EEENSA_ILi32EEEEEESI_SJ_SI_SJ_NS1F_6fusion15FusionCallbacksIS1J_NS1N_17LinCombPerRowBiasISI_fSI_SI_fLi8ELNS_15FloatRoundStyleE2EEESH_S1M_JEEES12_NS13_INS14_ILi2ELi4ELi3EEES17_NST_INS5_IJS18_S1L_EEENS5_IJS1L_SB_EEEEEEENS4_17SM75_U32x4_LDSM_NENS4_14SM90_TMA_STOREES1X_NS4_17SM90_U32x4_STSM_NENS4_9Copy_AtomIJS20_SI_EEEvEEEvvEEEEvNT_6ParamsE)
        /*0020*/ 	.word	0x00000000
.L_22:


//--------------------- .nv.compat                --------------------------
	.section	.nv.compat,"",@"SHT_CUDA_COMPAT_INFO"
	.align	4
        /*0000*/ 	.byte	0x02, 0x09, 0x01, 0x00, 0x02, 0x02, 0x04, 0x00, 0x02, 0x05, 0x05, 0x00, 0x03, 0x07, 0x01, 0x01
        /*0010*/ 	.byte	0x02, 0x03, 0x01, 0x00, 0x02, 0x06, 0x01, 0x00, 0x04, 0x0b, 0x08, 0x00, 0x00, 0x00, 0x00, 0x00
        /*0020*/ 	.byte	0x00, 0x00, 0x00, 0x00


//--------------------- .nv.info._ZN7cutlass13device_kernelINS_4gemm6kernel13GemmUniversalIN4cute5tupleIJiiiiEEENS1_10collective13CollectiveMmaINS1_34MainloopSm90TmaGmmaWarpSpecializedILi4ENS5_IJNS4_1CILi1EEESB_SB_EEENS1_35KernelTmaWarpSpecializedCooperativeEEENS5_IJNSA_ILi256EEENSA_ILi64EEESG_EEENS_6half_tENS5_IJlSB_lEEESI_SJ_NS4_8TiledMMAINS4_8MMA_AtomIJNS4_4SM904GMMA25MMA_64x64x16_F32F16F16_SSILNSN_5MajorE0ELSP_0ELNSN_7ScaleInE1ELSQ_1EEEEEENS4_6LayoutINS5_IJNSA_ILi2EEESB_SB_EEENS5_IJSB_NSA_ILi0EEESW_EEEEENS5_IJNS4_10UnderscoreESZ_SZ_EEEEENS4_13SM90_TMA_LOADENS4_14ComposedLayoutINS4_7SwizzleILi3ELi4ELi3EEENS4_18smem_ptr_flag_bitsILi16EEENST_INS5_IJNSA_ILi8EEESG_EEENS5_IJSG_SB_EEEEEEEvNS4_8identityES12_S1C_vS1D_EENS_8epilogue10collective18CollectiveEpilogueINS1F_22Sm90TmaWarpSpecializedILi4ELi2ELi16ELb1ELb0EEEJSH_NS5_IJNSA_ILi128EEENSA_ILi32EEEEEESI_SJ_SI_SJ_NS1F_6fusion15FusionCallbacksIS1J_NS1N_17LinCombPerRowBiasISI_fSI_SI_fLi8ELNS_15FloatRoundStyleE2EEESH_S1M_JEEES12_NS13_INS14_ILi2ELi4ELi3EEES17_NST_INS5_IJS18_S1L_EEENS5_IJS1L_SB_EEEEEEENS4_17SM75_U32x4_LDSM_NENS4_14SM90_TMA_STOREES1X_NS4_17SM90_U32x4_STSM_NENS4_9Copy_AtomIJS20_SI_EEEvEEEvvEEEEvNT_6ParamsE --------------------------
	.section	.nv.info._ZN7cutlass13device_kernelINS_4gemm6kernel13GemmUniversalIN4cute5tupleIJiiiiEEENS1_10collective13CollectiveMmaINS1_34MainloopSm90TmaGmmaWarpSpecializedILi4ENS5_IJNS4_1CILi1EEESB_SB_EEENS1_35KernelTmaWarpSpecializedCooperativeEEENS5_IJNSA_ILi256EEENSA_ILi64EEESG_EEENS_6half_tENS5_IJlSB_lEEESI_SJ_NS4_8TiledMMAINS4_8MMA_AtomIJNS4_4SM904GMMA25MMA_64x64x16_F32F16F16_SSILNSN_5MajorE0ELSP_0ELNSN_7ScaleInE1ELSQ_1EEEEEENS4_6LayoutINS5_IJNSA_ILi2EEESB_SB_EEENS5_IJSB_NSA_ILi0EEESW_EEEEENS5_IJNS4_10UnderscoreESZ_SZ_EEEEENS4_13SM90_TMA_LOADENS4_14ComposedLayoutINS4_7SwizzleILi3ELi4ELi3EEENS4_18smem_ptr_flag_bitsILi16EEENST_INS5_IJNSA_ILi8EEESG_EEENS5_IJSG_SB_EEEEEEEvNS4_8identityES12_S1C_vS1D_EENS_8epilogue10collective18CollectiveEpilogueINS1F_22Sm90TmaWarpSpecializedILi4ELi2ELi16ELb1ELb0EEEJSH_NS5_IJNSA_ILi128EEENSA_ILi32EEEEEESI_SJ_SI_SJ_NS1F_6fusion15FusionCallbacksIS1J_NS1N_17LinCombPerRowBiasISI_fSI_SI_fLi8ELNS_15FloatRoundStyleE2EEESH_S1M_JEEES12_NS13_INS14_ILi2ELi4ELi3EEES17_NST_INS5_IJS18_S1L_EEENS5_IJS1L_SB_EEEEEEENS4_17SM75_U32x4_LDSM_NENS4_14SM90_TMA_STOREES1X_NS4_17SM90_U32x4_STSM_NENS4_9Copy_AtomIJS20_SI_EEEvEEEvvEEEEvNT_6ParamsE,"",@"SHT_CUDA_INFO"
	.sectionflags	@""
	.align	4


	//----- nvinfo : EIATTR_CUDA_API_VERSION
	.align		4
        /*0000*/ 	.byte	0x04, 0x37
        /*0002*/ 	.short	(.L_24 - .L_23)
.L_23:
        /*0004*/ 	.word	0x00000082


	//----- nvinfo : EIATTR_KPARAM_INFO
	.align		4
.L_24:
        /*0008*/ 	.byte	0x04, 0x17
        /*000a*/ 	.short	(.L_26 - .L_25)
.L_25:
        /*000c*/ 	.word	0x00000000
        /*0010*/ 	.short	0x0000
        /*0012*/ 	.short	0x0070
        /*0014*/ 	.byte	0x00, 0xf0, 0x01, 0x1c


	//----- nvinfo : EIATTR_SPARSE_MMA_MASK
	.align		4
.L_26:
        /*0018*/ 	.byte	0x03, 0x50
        /*001a*/ 	.short	0x0000


	//----- nvinfo : EIATTR_MAXREG_COUNT
	.align		4
        /*001c*/ 	.byte	0x03, 0x1b
        /*001e*/ 	.short	0x00a8


	//----- nvinfo : EIATTR_NUM_BARRIERS
	.align		4
        /*0020*/ 	.byte	0x02, 0x4c
        /*0022*/ 	.byte	0x02
	.zero		1


	//----- nvinfo : EIATTR_EXTERNS
	.align		4
        /*0024*/ 	.byte	0x04, 0x0f
        /*0026*/ 	.short	(.L_28 - .L_27)


	//   ....[0]....
	.align		4
.L_27:
        /*0028*/ 	.word	index@(__assertfail)


	//----- nvinfo : EIATTR_MERCURY_ISA_VERSION
	.align		4
.L_28:
        /*002c*/ 	.byte	0x03, 0x5f
        /*002e*/ 	.short	0x0101


	//----- nvinfo : EIATTR_INT_WARP_WIDE_INSTR_OFFSETS
	.align		4
        /*0030*/ 	.byte	0x04, 0x31
        /*0032*/ 	.short	(.L_30 - .L_29)


	//   ....[0]....
.L_29:
        /*0034*/ 	.word	0x000008c0


	//   ....[1]....
        /*0038*/ 	.word	0x000008d0


	//   ....[2]....
        /*003c*/ 	.word	0x00000970


	//----- nvinfo : EIATTR_COOP_GROUP_MASK_REGIDS
	.align		4
.L_30:
        /*0040*/ 	.byte	0x04, 0x29
        /*0042*/ 	.short	(.L_32 - .L_31)


	//   ....[0]....
.L_31:
        /*0044*/ 	.word	0xffffffff


	//   ....[1]....
        /*0048*/ 	.word	0xffffffff


	//   ....[2]....
        /*004c*/ 	.word	0xffffffff


	//   ....[3]....
        /*0050*/ 	.word	0xffffffff


	//   ....[4]....
        /*0054*/ 	.word	0xffffffff


	//   ....[5]....
        /*0058*/ 	.word	0xffffffff


	//----- nvinfo : EIATTR_COOP_GROUP_INSTR_OFFSETS
	.align		4
.L_32:
        /*005c*/ 	.byte	0x04, 0x28
        /*005e*/ 	.short	(.L_34 - .L_33)


	//   ....[0]....
.L_33:
        /*0060*/ 	.word	0x00000070


	//   ....[1]....
        /*0064*/ 	.word	0x00000080


	//   ....[2]....
        /*0068*/ 	.word	0x00000430


	//   ....[3]....
        /*006c*/ 	.word	0x000005c0


	//   ....[4]....
        /*0070*/ 	.word	0x00000770


	//   ....[5]....
        /*0074*/ 	.word	0x000014b0


	//----- nvinfo : EIATTR_REG_RECONFIG
	.align		4
.L_34:
        /*0078*/ 	.byte	0x01, 0x54
	.zero		2


	//----- nvinfo : EIATTR_SYSCALL_OFFSETS
	.align		4
        /*007c*/ 	.byte	0x04, 0x46
        /*007e*/ 	.short	(.L_36 - .L_35)


	//   ....[0]....
.L_35:
        /*0080*/ 	.word	0x00001670


	//   ....[1]....
        /*0084*/ 	.word	0x00002390


	//   ....[2]....
        /*0088*/ 	.word	0x00002480


	//----- nvinfo : EIATTR_MBARRIER_INSTR_OFFSETS
	.align		4
.L_36:
        /*008c*/ 	.byte	0x04, 0x39
        /*008e*/ 	.short	(.L_38 - .L_37)


	//   ....[0]....
.L_37:
        /*0090*/ 	.word	0x00000530
        /*0094*/ 	.word	0x000000ff
        /*0098*/ 	.word	0x00000000
        /*009c*/ 	.short	0x0100
        /*009e*/ 	.byte	0x08
	.zero		1


	//   ....[1]....
        /*00a0*/ 	.word	0x00000540
        /*00a4*/ 	.word	0x000000ff
        /*00a8*/ 	.word	0x00000020
        /*00ac*/ 	.short	0x0100
        /*00ae*/ 	.byte	0x08
	.zero		1


	//   ....[2]....
        /*00b0*/ 	.word	0x00000550
        /*00b4*/ 	.word	0x000000ff
        /*00b8*/ 	.word	0x00000008
        /*00bc*/ 	.short	0x0100
        /*00be*/ 	.byte	0x08
	.zero		1


	//   ....[3]....
        /*00c0*/ 	.word	0x00000560
        /*00c4*/ 	.word	0x000000ff
        /*00c8*/ 	.word	0x00000028
        /*00cc*/ 	.short	0x0100
        /*00ce*/ 	.byte	0x08
	.zero		1


	//   ....[4]....
        /*00d0*/ 	.word	0x00000570
        /*00d4*/ 	.word	0x000000ff
        /*00d8*/ 	.word	0x00000010
        /*00dc*/ 	.short	0x0100
        /*00de*/ 	.byte	0x08
	.zero		1


	//   ....[5]....
        /*00e0*/ 	.word	0x00000580
        /*00e4*/ 	.word	0x000000ff
        /*00e8*/ 	.word	0x00000030
        /*00ec*/ 	.short	0x0100
        /*00ee*/ 	.byte	0x08
	.zero		1


	//   ....[6]....
        /*00f0*/ 	.word	0x00000590
        /*00f4*/ 	.word	0x000000ff
        /*00f8*/ 	.word	0x00000018
        /*00fc*/ 	.short	0x0100
        /*00fe*/ 	.byte	0x08
	.zero		1


	//   ....[7]....
        /*0100*/ 	.word	0x000005a0
        /*0104*/ 	.word	0x000000ff
        /*0108*/ 	.word	0x00000038
        /*010c*/ 	.short	0x0100
        /*010e*/ 	.byte	0x08
	.zero		1


	//   ....[8]....
        /*0110*/ 	.word	0x000006e0
        /*0114*/ 	.word	0x000000ff
        /*0118*/ 	.word	0x00000040
        /*011c*/ 	.short	0x0100
        /*011e*/ 	.byte	0x08
	.zero		1


	//   ....[9]....
        /*0120*/ 	.word	0x000006f0
        /*0124*/ 	.word	0x000000ff
        /*0128*/ 	.word	0x00000060
        /*012c*/ 	.short	0x0100
        /*012e*/ 	.byte	0x08
	.zero		1


	//   ....[10]....
        /*0130*/ 	.word	0x00000700
        /*0134*/ 	.word	0x000000ff
        /*0138*/ 	.word	0x00000048
        /*013c*/ 	.short	0x0100
        /*013e*/ 	.byte	0x08
	.zero		1


	//   ....[11]....
        /*0140*/ 	.word	0x00000710
        /*0144*/ 	.word	0x000000ff
        /*0148*/ 	.word	0x00000068
        /*014c*/ 	.short	0x0100
        /*014e*/ 	.byte	0x08
	.zero		1


	//   ....[12]....
        /*0150*/ 	.word	0x00000720
        /*0154*/ 	.word	0x000000ff
        /*0158*/ 	.word	0x00000050
        /*015c*/ 	.short	0x0100
        /*015e*/ 	.byte	0x08
	.zero		1


	//   ....[13]....
        /*0160*/ 	.word	0x00000730
        /*0164*/ 	.word	0x000000ff
        /*0168*/ 	.word	0x00000070
        /*016c*/ 	.short	0x0100
        /*016e*/ 	.byte	0x08
	.zero		1


	//   ....[14]....
        /*0170*/ 	.word	0x00000740
        /*0174*/ 	.word	0x000000ff
        /*0178*/ 	.word	0x00000058
        /*017c*/ 	.short	0x0100
        /*017e*/ 	.byte	0x08
	.zero		1


	//   ....[15]....
        /*0180*/ 	.word	0x00000750
        /*0184*/ 	.word	0x000000ff
        /*0188*/ 	.word	0x00000078
        /*018c*/ 	.short	0x0100
        /*018e*/ 	.byte	0x08
	.zero		1


	//   ....[16]....
        /*0190*/ 	.word	0x00000a00
        /*0194*/ 	.word	0x000000ff
        /*0198*/ 	.word	0x00000080
        /*019c*/ 	.short	0x0100
        /*019e*/ 	.byte	0x08
	.zero		1


	//   ....[17]....
        /*01a0*/ 	.word	0x00000a60
        /*01a4*/ 	.word	0x000000ff
        /*01a8*/ 	.word	0x00000088
        /*01ac*/ 	.short	0x0100
        /*01ae*/ 	.byte	0x08
	.zero		1


	//   ....[18]....
        /*01b0*/ 	.word	0x000016f0
        /*01b4*/ 	.word	0x00000003
        /*01b8*/ 	.word	0x00000000
        /*01bc*/ 	.short	0x010a
        /*01be*/ 	.byte	0x3f
	.zero		1


	//   ....[19]....
        /*01c0*/ 	.word	0x00001730
        /*01c4*/ 	.word	0x00000003
        /*01c8*/ 	.word	0x00000000
        /*01cc*/ 	.short	0x010a
        /*01ce*/ 	.byte	0x3f
	.zero		1


	//   ....[20]....
        /*01d0*/ 	.word	0x00001c20
        /*01d4*/ 	.word	0x000000ff
        /*01d8*/ 	.word	0x00000000
        /*01dc*/ 	.short	0x010a
        /*01de*/ 	.byte	0x04
	.zero		1


	//   ....[21]....
        /*01e0*/ 	.word	0x00001c60
        /*01e4*/ 	.word	0x000000ff
        /*01e8*/ 	.word	0x00000000
        /*01ec*/ 	.short	0x010a
        /*01ee*/ 	.byte	0x04
	.zero		1


	//   ....[22]....
        /*01f0*/ 	.word	0x00002040
        /*01f4*/ 	.word	0x000000ff
        /*01f8*/ 	.word	0x00000000
        /*01fc*/ 	.short	0x0101
        /*01fe*/ 	.byte	0x04
	.zero		1


	//   ....[23]....
        /*0200*/ 	.word	0x000021f0
        /*0204*/ 	.word	0x000000ff
        /*0208*/ 	.word	0x00000000
        /*020c*/ 	.short	0x0101
        /*020e*/ 	.byte	0x04
	.zero		1


	//   ....[24]....
        /*0210*/ 	.word	0x00002e40
        /*0214*/ 	.word	0x000000ff
        /*0218*/ 	.word	0x00000040
        /*021c*/ 	.short	0x010a
        /*021e*/ 	.byte	0x35
	.zero		1


	//   ....[25]....
        /*0220*/ 	.word	0x000036a0
        /*0224*/ 	.word	0x000000ff
        /*0228*/ 	.word	0x00000000
        /*022c*/ 	.short	0x0101
        /*022e*/ 	.byte	0x04
	.zero		1


	//   ....[26]....
        /*0230*/ 	.word	0x000037a0
        /*0234*/ 	.word	0x0000000e
        /*0238*/ 	.word	0x00000040
        /*023c*/ 	.short	0x010a
        /*023e*/ 	.byte	0x3f
	.zero		1


	//   ....[27]....
        /*0240*/ 	.word	0x00003dc0
        /*0244*/ 	.word	0x000000ff
        /*0248*/ 	.word	0x00000000
        /*024c*/ 	.short	0x0101
        /*024e*/ 	.byte	0x04
	.zero		1


	//   ....[28]....
        /*0250*/ 	.word	0x00003ed0
        /*0254*/ 	.word	0x0000000e
        /*0258*/ 	.word	0x00000040
        /*025c*/ 	.short	0x010a
        /*025e*/ 	.byte	0x3f
	.zero		1


	//   ....[29]....
        /*0260*/ 	.word	0x00004540
        /*0264*/ 	.word	0x000000ff
        /*0268*/ 	.word	0x00000000
        /*026c*/ 	.short	0x0101
        /*026e*/ 	.byte	0x04
	.zero		1


	//   ....[30]....
        /*0270*/ 	.word	0x00004630
        /*0274*/ 	.word	0x0000000e
        /*0278*/ 	.word	0x00000040
        /*027c*/ 	.short	0x010a
        /*027e*/ 	.byte	0x3f
	.zero		1


	//   ....[31]....
        /*0280*/ 	.word	0x00004c50
        /*0284*/ 	.word	0x000000ff
        /*0288*/ 	.word	0x00000000
        /*028c*/ 	.short	0x0101
        /*028e*/ 	.byte	0x04
	.zero		1


	//   ....[32]....
        /*0290*/ 	.word	0x00005620
        /*0294*/ 	.word	0x000000ff
        /*0298*/ 	.word	0x00000000
        /*029c*/ 	.short	0x0101
        /*029e*/ 	.byte	0x04
	.zero		1


	//   ....[33]....
        /*02a0*/ 	.word	0x00005d10
        /*02a4*/ 	.word	0x000000ff
        /*02a8*/ 	.word	0x00000088
        /*02ac*/ 	.short	0x010a
        /*02ae*/ 	.byte	0x04
	.zero		1


	//   ....[34]....
        /*02b0*/ 	.word	0x00006110
        /*02b4*/ 	.word	0x000000ff
        /*02b8*/ 	.word	0x00000060
        /*02bc*/ 	.short	0x010a
        /*02be*/ 	.byte	0x04
	.zero		1


	//   ....[35]....
        /*02c0*/ 	.word	0x00006200
        /*02c4*/ 	.word	0x000000ff
        /*02c8*/ 	.word	0x00000040
        /*02cc*/ 	.short	0x010b
        /*02ce*/ 	.byte	0x04
	.zero		1


	//   ....[36]....
        /*02d0*/ 	.word	0x00006260
        /*02d4*/ 	.word	0x000000ff
        /*02d8*/ 	.word	0x00000000
        /*02dc*/ 	.short	0x0101
        /*02de*/ 	.byte	0x05
	.zero		1


	//   ....[37]....
        /*02e0*/ 	.word	0x00006290
        /*02e4*/ 	.word	0x000000ff
        /*02e8*/ 	.word	0x00000068
        /*02ec*/ 	.short	0x010a
        /*02ee*/ 	.byte	0x04
	.zero		1


	//   ....[38]....
        /*02f0*/ 	.word	0x000063a0
        /*02f4*/ 	.word	0x000000ff
        /*02f8*/ 	.word	0x00000048
        /*02fc*/ 	.short	0x010b
        /*02fe*/ 	.byte	0x04
	.zero		1


	//   ....[39]....
        /*0300*/ 	.word	0x00006410
        /*0304*/ 	.word	0x000000ff
        /*0308*/ 	.word	0x00000000
        /*030c*/ 	.short	0x0101
        /*030e*/ 	.byte	0x05
	.zero		1


	//   ....[40]....
        /*0310*/ 	.word	0x00006440
        /*0314*/ 	.word	0x000000ff
        /*0318*/ 	.word	0x00000070
        /*031c*/ 	.short	0x010a
        /*031e*/ 	.byte	0x04
	.zero		1


	//   ....[41]....
        /*0320*/ 	.word	0x00006540
        /*0324*/ 	.word	0x000000ff
        /*0328*/ 	.word	0x00000050
        /*032c*/ 	.short	0x010b
        /*032e*/ 	.byte	0x04
	.zero		1


	//   ....[42]....
        /*0330*/ 	.word	0x000065a0
        /*0334*/ 	.word	0x000000ff
        /*0338*/ 	.word	0x00000000
        /*033c*/ 	.short	0x0101
        /*033e*/ 	.byte	0x05
	.zero		1


	//   ....[43]....
        /*0340*/ 	.word	0x000065d0
        /*0344*/ 	.word	0x000000ff
        /*0348*/ 	.word	0x00000078
        /*034c*/ 	.short	0x010a
        /*034e*/ 	.byte	0x04
	.zero		1


	//   ....[44]....
        /*0350*/ 	.word	0x000066d0
        /*0354*/ 	.word	0x000000ff
        /*0358*/ 	.word	0x00000058
        /*035c*/ 	.short	0x010b
        /*035e*/ 	.byte	0x04
	.zero		1


	//   ....[45]....
        /*0360*/ 	.word	0x000067c0
        /*0364*/ 	.word	0x000000ff
        /*0368*/ 	.word	0x00000000
        /*036c*/ 	.short	0x0101
        /*036e*/ 	.byte	0x04
	.zero		1


	//   ....[46]....
        /*0370*/ 	.word	0x00006e00
        /*0374*/ 	.word	0x00000003
        /*0378*/ 	.word	0x00000060
        /*037c*/ 	.short	0x010a
        /*037e*/ 	.byte	0x3f
	.zero		1


	//   ....[47]....
        /*0380*/ 	.word	0x00006e40
        /*0384*/ 	.word	0x00000003
        /*0388*/ 	.word	0x00000068
        /*038c*/ 	.short	0x010a
        /*038e*/ 	.byte	0x3f
	.zero		1


	//   ....[48]....
        /*0390*/ 	.word	0x00006e80
        /*0394*/ 	.word	0x00000003
        /*0398*/ 	.word	0x00000070
        /*039c*/ 	.short	0x010a
        /*039e*/ 	.byte	0x3f
	.zero		1


	//   ....[49]....
        /*03a0*/ 	.word	0x00006ed0
        /*03a4*/ 	.word	0x00000003
        /*03a8*/ 	.word	0x00000078
        /*03ac*/ 	.short	0x010a
        /*03ae*/ 	.byte	0x3f
	.zero		1


	//   ....[50]....
        /*03b0*/ 	.word	0x000071f0
        /*03b4*/ 	.word	0x0000000f
        /*03b8*/ 	.word	0x00000020
        /*03bc*/ 	.short	0x010a
        /*03be*/ 	.byte	0x3f
	.zero		1


	//   ....[51]....
        /*03c0*/ 	.word	0x000075b0
        /*03c4*/ 	.word	0x00000005
        /*03c8*/ 	.word	0x00000088
        /*03cc*/ 	.short	0x0101
        /*03ce*/ 	.byte	0x3f
	.zero		1


	//   ....[52]....
        /*03d0*/ 	.word	0x00007cc0
        /*03d4*/ 	.word	0x00000007
        /*03d8*/ 	.word	0x00000000
        /*03dc*/ 	.short	0x010a
        /*03de*/ 	.byte	0x3f
	.zero		1


	//   ....[53]....
        /*03e0*/ 	.word	0x00007d40
        /*03e4*/ 	.word	0x00000006
        /*03e8*/ 	.word	0x00000000
        /*03ec*/ 	.short	0x010a
        /*03ee*/ 	.byte	0x3f
	.zero		1


	//   ....[54]....
        /*03f0*/ 	.word	0x00007dd0
        /*03f4*/ 	.word	0x00000007
        /*03f8*/ 	.word	0x00000000
        /*03fc*/ 	.short	0x010a
        /*03fe*/ 	.byte	0x3f
	.zero		1


	//   ....[55]....
        /*0400*/ 	.word	0x00007e60
        /*0404*/ 	.word	0x00000005
        /*0408*/ 	.word	0x00000000
        /*040c*/ 	.short	0x010a
        /*040e*/ 	.byte	0x3f
	.zero		1


	//   ....[56]....
        /*0410*/ 	.word	0x00007ec0
        /*0414*/ 	.word	0x00000003
        /*0418*/ 	.word	0x00000000
        /*041c*/ 	.short	0x010a
        /*041e*/ 	.byte	0x3f
	.zero		1


	//   ....[57]....
        /*0420*/ 	.word	0x00007f20
        /*0424*/ 	.word	0x00000004
        /*0428*/ 	.word	0x00000000
        /*042c*/ 	.short	0x010a
        /*042e*/ 	.byte	0x3f
	.zero		1


	//   ....[58]....
        /*0430*/ 	.word	0x00007f80
        /*0434*/ 	.word	0x00000005
        /*0438*/ 	.word	0x00000040
        /*043c*/ 	.short	0x010a
        /*043e*/ 	.byte	0x3f
	.zero		1


	//   ....[59]....
        /*0440*/ 	.word	0x00007fd0
        /*0444*/ 	.word	0x0000000e
        /*0448*/ 	.word	0x00000040
        /*044c*/ 	.short	0x010a
        /*044e*/ 	.byte	0x3f
	.zero		1


	//   ....[60]....
        /*0450*/ 	.word	0x00008020
        /*0454*/ 	.word	0x0000000e
        /*0458*/ 	.word	0x00000040
        /*045c*/ 	.short	0x010a
        /*045e*/ 	.byte	0x3f
	.zero		1


	//   ....[61]....
        /*0460*/ 	.word	0x00008070
        /*0464*/ 	.word	0x0000000e
        /*0468*/ 	.word	0x00000040
        /*046c*/ 	.short	0x010a
        /*046e*/ 	.byte	0x3f
	.zero		1


	//   ....[62]....
        /*0470*/ 	.word	0x000080d0
        /*0474*/ 	.word	0x00000003
        /*0478*/ 	.word	0x00000088
        /*047c*/ 	.short	0x010a
        /*047e*/ 	.byte	0x3f
	.zero		1


	//   ....[63]....
        /*0480*/ 	.word	0x00008130
        /*0484*/ 	.word	0x00000005
        /*0488*/ 	.word	0x00000060
        /*048c*/ 	.short	0x010a
        /*048e*/ 	.byte	0x3f
	.zero		1


	//   ....[64]....
        /*0490*/ 	.word	0x00008190
        /*0494*/ 	.word	0x00000005
        /*0498*/ 	.word	0x00000068
        /*049c*/ 	.short	0x010a
        /*049e*/ 	.byte	0x3f
	.zero		1


	//   ....[65]....
        /*04a0*/ 	.word	0x000081f0
        /*04a4*/ 	.word	0x00000005
        /*04a8*/ 	.word	0x00000070
        /*04ac*/ 	.short	0x010a
        /*04ae*/ 	.byte	0x3f
	.zero		1


	//   ....[66]....
        /*04b0*/ 	.word	0x00008250
        /*04b4*/ 	.word	0x00000005
        /*04b8*/ 	.word	0x00000078
        /*04bc*/ 	.short	0x010a
        /*04be*/ 	.byte	0x3f
	.zero		1


	//   ....[67]....
        /*04c0*/ 	.word	0x000082a0
        /*04c4*/ 	.word	0x00000003
        /*04c8*/ 	.word	0x00000060
        /*04cc*/ 	.short	0x010a
        /*04ce*/ 	.byte	0x3f
	.zero		1


	//   ....[68]....
        /*04d0*/ 	.word	0x000082f0
        /*04d4*/ 	.word	0x00000003
        /*04d8*/ 	.word	0x00000068
        /*04dc*/ 	.short	0x010a
        /*04de*/ 	.byte	0x3f
	.zero		1


	//   ....[69]....
        /*04e0*/ 	.word	0x00008340
        /*04e4*/ 	.word	0x00000003
        /*04e8*/ 	.word	0x00000070
        /*04ec*/ 	.short	0x010a
        /*04ee*/ 	.byte	0x3f
	.zero		1


	//   ....[70]....
        /*04f0*/ 	.word	0x00008410
        /*04f4*/ 	.word	0x0000000f
        /*04f8*/ 	.word	0x00000020
        /*04fc*/ 	.short	0x010a
        /*04fe*/ 	.byte	0x3f
	.zero		1


	//   ....[71]....
        /*0500*/ 	.word	0x000084e0
        /*0504*/ 	.word	0x00000007
        /*0508*/ 	.word	0x00000000
        /*050c*/ 	.short	0x010a
        /*050e*/ 	.byte	0x3f
	.zero		1


	//   ....[72]....
        /*0510*/ 	.word	0x00008530
        /*0514*/ 	.word	0x00000006
        /*0518*/ 	.word	0x00000000
        /*051c*/ 	.short	0x010a
        /*051e*/ 	.byte	0x3f
	.zero		1


	//   ....[73]....
        /*0520*/ 	.word	0x00008580
        /*0524*/ 	.word	0x00000007
        /*0528*/ 	.word	0x00000000
        /*052c*/ 	.short	0x010a
        /*052e*/ 	.byte	0x3f
	.zero		1


	//----- nvinfo : EIATTR_NUM_MBARRIERS
	.align		4
.L_38:
        /*0530*/ 	.byte	0x03, 0x38
        /*0532*/ 	.short	0x0012


	//----- nvinfo : EIATTR_EXIT_INSTR_OFFSETS
	.align		4
        /*0534*/ 	.byte	0x04, 0x1c
        /*0536*/ 	.short	(.L_40 - .L_39)


	//   ....[0]....
.L_39:
        /*0538*/ 	.word	0x00007eb0


	//----- nvinfo : EIATTR_MAX_THREADS
	.align		4
.L_40:
        /*053c*/ 	.byte	0x04, 0x05
        /*053e*/ 	.short	(.L_42 - .L_41)
.L_41:
        /*0540*/ 	.word	0x00000180
        /*0544*/ 	.word	0x00000001
        /*0548*/ 	.word	0x00000001


	//----- nvinfo : EIATTR_CRS_STACK_SIZE
	.align		4
.L_42:
        /*054c*/ 	.byte	0x04, 0x1e
        /*054e*/ 	.short	(.L_44 - .L_43)
.L_43:
        /*0550*/ 	.word	0x00000000


	//----- nvinfo : EIATTR_CBANK_PARAM_SIZE
	.align		4
.L_44:
        /*0554*/ 	.byte	0x03, 0x19
        /*0556*/ 	.short	0x0770


	//----- nvinfo : EIATTR_PARAM_CBANK
	.align		4
        /*0558*/ 	.byte	0x04, 0x0a
        /*055a*/ 	.short	(.L_46 - .L_45)
	.align		4
.L_45:
        /*055c*/ 	.word	index@(.nv.constant0._ZN7cutlass13device_kernelINS_4gemm6kernel13GemmUniversalIN4cute5tupleIJiiiiEEENS1_10collective13CollectiveMmaINS1_34MainloopSm90TmaGmmaWarpSpecializedILi4ENS5_IJNS4_1CILi1EEESB_SB_EEENS1_35KernelTmaWarpSpecializedCooperativeEEENS5_IJNSA_ILi256EEENSA_ILi64EEESG_EEENS_6half_tENS5_IJlSB_lEEESI_SJ_NS4_8TiledMMAINS4_8MMA_AtomIJNS4_4SM904GMMA25MMA_64x64x16_F32F16F16_SSILNSN_5MajorE0ELSP_0ELNSN_7ScaleInE1ELSQ_1EEEEEENS4_6LayoutINS5_IJNSA_ILi2EEESB_SB_EEENS5_IJSB_NSA_ILi0EEESW_EEEEENS5_IJNS4_10UnderscoreESZ_SZ_EEEEENS4_13SM90_TMA_LOADENS4_14ComposedLayoutINS4_7SwizzleILi3ELi4ELi3EEENS4_18smem_ptr_flag_bitsILi16EEENST_INS5_IJNSA_ILi8EEESG_EEENS5_IJSG_SB_EEEEEEEvNS4_8identityES12_S1C_vS1D_EENS_8epilogue10collective18CollectiveEpilogueINS1F_22Sm90TmaWarpSpecializedILi4ELi2ELi16ELb1ELb0EEEJSH_NS5_IJNSA_ILi128EEENSA_ILi32EEEEEESI_SJ_SI_SJ_NS1F_6fusion15FusionCallbacksIS1J_NS1N_17LinCombPerRowBiasISI_fSI_SI_fLi8ELNS_15FloatRoundStyleE2EEESH_S1M_JEEES12_NS13_INS14_ILi2ELi4ELi3EEES17_NST_INS5_IJS18_S1L_EEENS5_IJS1L_SB_EEEEEEENS4_17SM75_U32x4_LDSM_NENS4_14SM90_TMA_STOREES1X_NS4_17SM90_U32x4_STSM_NENS4_9Copy_AtomIJS20_SI_EEEvEEEvvEEEEvNT_6ParamsE)
        /*0560*/ 	.short	0x0210
        /*0562*/ 	.short	0x0770


	//----- nvinfo : EIATTR_SW_WAR
	.align		4
.L_46:
        /*0564*/ 	.byte	0x04, 0x36
        /*0566*/ 	.short	(.L_48 - .L_47)
.L_47:
        /*0568*/ 	.word	0x00000008
.L_48:


//--------------------- .nv.callgraph             --------------------------
	.section	.nv.callgraph,"",@"SHT_CUDA_CALLGRAPH"
	.align	4
	.sectionentsize	8
	.align		4
        /*0000*/ 	.word	0x00000000
	.align		4
        /*0004*/ 	.word	0xffffffff
	.align		4
        /*0008*/ 	.word	index@(_ZN7cutlass13device_kernelINS_4gemm6kernel13GemmUniversalIN4cute5tupleIJiiiiEEENS1_10collective13CollectiveMmaINS1_34MainloopSm90TmaGmmaWarpSpecializedILi4ENS5_IJNS4_1CILi1EEESB_SB_EEENS1_35KernelTmaWarpSpecializedCooperativeEEENS5_IJNSA_ILi256EEENSA_ILi64EEESG_EEENS_6half_tENS5_IJlSB_lEEESI_SJ_NS4_8TiledMMAINS4_8MMA_AtomIJNS4_4SM904GMMA25MMA_64x64x16_F32F16F16_SSILNSN_5MajorE0ELSP_0ELNSN_7ScaleInE1ELSQ_1EEEEEENS4_6LayoutINS5_IJNSA_ILi2EEESB_SB_EEENS5_IJSB_NSA_ILi0EEESW_EEEEENS5_IJNS4_10UnderscoreESZ_SZ_EEEEENS4_13SM90_TMA_LOADENS4_14ComposedLayoutINS4_7SwizzleILi3ELi4ELi3EEENS4_18smem_ptr_flag_bitsILi16EEENST_INS5_IJNSA_ILi8EEESG_EEENS5_IJSG_SB_EEEEEEEvNS4_8identityES12_S1C_vS1D_EENS_8epilogue10collective18CollectiveEpilogueINS1F_22Sm90TmaWarpSpecializedILi4ELi2ELi16ELb1ELb0EEEJSH_NS5_IJNSA_ILi128EEENSA_ILi32EEEEEESI_SJ_SI_SJ_NS1F_6fusion15FusionCallbacksIS1J_NS1N_17LinCombPerRowBiasISI_fSI_SI_fLi8ELNS_15FloatRoundStyleE2EEESH_S1M_JEEES12_NS13_INS14_ILi2ELi4ELi3EEES17_NST_INS5_IJS18_S1L_EEENS5_IJS1L_SB_EEEEEEENS4_17SM75_U32x4_LDSM_NENS4_14SM90_TMA_STOREES1X_NS4_17SM90_U32x4_STSM_NENS4_9Copy_AtomIJS20_SI_EEEvEEEvvEEEEvNT_6ParamsE)
	.align		4
        /*000c*/ 	.word	index@(__assertfail)
	.align		4
        /*0010*/ 	.word	0x00000000
	.align		4
        /*0014*/ 	.word	0xfffffffe
	.align		4
        /*0018*/ 	.word	0x00000000
	.align		4
        /*001c*/ 	.word	0xfffffffd
	.align		4
        /*0020*/ 	.word	0x00000000
	.align		4
        /*0024*/ 	.word	0xfffffffc


//--------------------- .nv.constant4             --------------------------
	.section	.nv.constant4,"a",@progbits
	.align	8
	.align		8
.nv.constant4:
        /*0000*/ 	.dword	__assertfail
	.align		8
        /*0008*/ 	.dword	__unnamed_1
	.align		8
        /*0010*/ 	.dword	__unnamed_2
	.align		8
        /*0018*/ 	.dword	_ZN39_INTERNAL_e10306df_4_k_cu_9db171c7_31154cuda3std3__45__cpo5beginE
	.align		8
        /*0020*/ 	.dword	_ZN39_INTERNAL_e10306df_4_k_cu_9db171c7_31154cuda3std3__45__cpo3endE
	.align		8
        /*0028*/ 	.dword	_ZN39_INTERNAL_e10306df_4_k_cu_9db171c7_31154cuda3std3__45__cpo6cbeginE
	.align		8
        /*0030*/ 	.dword	_ZN39_INTERNAL_e10306df_4_k_cu_9db171c7_31154cuda3std3__45__cpo4cendE
	.align		8
        /*0038*/ 	.dword	_ZN39_INTERNAL_e10306df_4_k_cu_9db171c7_31154cuda3std3__441_GLOBAL__N__e10306df_4_k_cu_9db171c7_31156ignoreE
	.align		8
        /*0040*/ 	.dword	_ZN39_INTERNAL_e10306df_4_k_cu_9db171c7_31154cuda3std3__419piecewise_constructE
	.align		8
        /*0048*/ 	.dword	_ZN39_INTERNAL_e10306df_4_k_cu_9db171c7_31154cuda3std3__48in_placeE
	.align		8
        /*0050*/ 	.dword	_ZN39_INTERNAL_e10306df_4_k_cu_9db171c7_31154cuda3std6ranges3__45__cpo4swapE
	.align		8
        /*0058*/ 	.dword	_ZN39_INTERNAL_e10306df_4_k_cu_9db171c7_31154cuda3std6ranges3__45__cpo9iter_moveE
	.align		8
        /*0060*/ 	.dword	_ZN39_INTERNAL_e10306df_4_k_cu_9db171c7_31154cute7productE
	.align		8
        /*0068*/ 	.dword	_ZN39_INTERNAL_e10306df_4_k_cu_9db171c7_31154cute1_E
	.align		8
        /*0070*/ 	.dword	$str$22
	.align		8
        /*0078*/ 	.dword	$str$23
	.align		8
        /*0080*/ 	.dword	$str$26
	.align		8
        /*0088*/ 	.dword	$str$27


//--------------------- .text._ZN7cutlass13device_kernelINS_4gemm6kernel13GemmUniversalIN4cute5tupleIJiiiiEEENS1_10collective13CollectiveMmaINS1_34MainloopSm90TmaGmmaWarpSpecializedILi4ENS5_IJNS4_1CILi1EEESB_SB_EEENS1_35KernelTmaWarpSpecializedCooperativeEEENS5_IJNSA_ILi256EEENSA_ILi64EEESG_EEENS_6half_tENS5_IJlSB_lEEESI_SJ_NS4_8TiledMMAINS4_8MMA_AtomIJNS4_4SM904GMMA25MMA_64x64x16_F32F16F16_SSILNSN_5MajorE0ELSP_0ELNSN_7ScaleInE1ELSQ_1EEEEEENS4_6LayoutINS5_IJNSA_ILi2EEESB_SB_EEENS5_IJSB_NSA_ILi0EEESW_EEEEENS5_IJNS4_10UnderscoreESZ_SZ_EEEEENS4_13SM90_TMA_LOADENS4_14ComposedLayoutINS4_7SwizzleILi3ELi4ELi3EEENS4_18smem_ptr_flag_bitsILi16EEENST_INS5_IJNSA_ILi8EEESG_EEENS5_IJSG_SB_EEEEEEEvNS4_8identityES12_S1C_vS1D_EENS_8epilogue10collective18CollectiveEpilogueINS1F_22Sm90TmaWarpSpecializedILi4ELi2ELi16ELb1ELb0EEEJSH_NS5_IJNSA_ILi128EEENSA_ILi32EEEEEESI_SJ_SI_SJ_NS1F_6fusion15FusionCallbacksIS1J_NS1N_17LinCombPerRowBiasISI_fSI_SI_fLi8ELNS_15FloatRoundStyleE2EEESH_S1M_JEEES12_NS13_INS14_ILi2ELi4ELi3EEES17_NST_INS5_IJS18_S1L_EEENS5_IJS1L_SB_EEEEEEENS4_17SM75_U32x4_LDSM_NENS4_14SM90_TMA_STOREES1X_NS4_17SM90_U32x4_STSM_NENS4_9Copy_AtomIJS20_SI_EEEvEEEvvEEEEvNT_6ParamsE --------------------------
	.section	.text._ZN7cutlass13device_kernelINS_4gemm6kernel13GemmUniversalIN4cute5tupleIJiiiiEEENS1_10collective13CollectiveMmaINS1_34MainloopSm90TmaGmmaWarpSpecializedILi4ENS5_IJNS4_1CILi1EEESB_SB_EEENS1_35KernelTmaWarpSpecializedCooperativeEEENS5_IJNSA_ILi256EEENSA_ILi64EEESG_EEENS_6half_tENS5_IJlSB_lEEESI_SJ_NS4_8TiledMMAINS4_8MMA_AtomIJNS4_4SM904GMMA25MMA_64x64x16_F32F16F16_SSILNSN_5MajorE0ELSP_0ELNSN_7ScaleInE1ELSQ_1EEEEEENS4_6LayoutINS5_IJNSA_ILi2EEESB_SB_EEENS5_IJSB_NSA_ILi0EEESW_EEEEENS5_IJNS4_10UnderscoreESZ_SZ_EEEEENS4_13SM90_TMA_LOADENS4_14ComposedLayoutINS4_7SwizzleILi3ELi4ELi3EEENS4_18smem_ptr_flag_bitsILi16EEENST_INS5_IJNSA_ILi8EEESG_EEENS5_IJSG_SB_EEEEEEEvNS4_8identityES12_S1C_vS1D_EENS_8epilogue10collective18CollectiveEpilogueINS1F_22Sm90TmaWarpSpecializedILi4ELi2ELi16ELb1ELb0EEEJSH_NS5_IJNSA_ILi128EEENSA_ILi32EEEEEESI_SJ_SI_SJ_NS1F_6fusion15FusionCallbacksIS1J_NS1N_17LinCombPerRowBiasISI_fSI_SI_fLi8ELNS_15FloatRoundStyleE2EEESH_S1M_JEEES12_NS13_INS14_ILi2ELi4ELi3EEES17_NST_INS5_IJS18_S1L_EEENS5_IJS1L_SB_EEEEEEENS4_17SM75_U32x4_LDSM_NENS4_14SM90_TMA_STOREES1X_NS4_17SM90_U32x4_STSM_NENS4_9Copy_AtomIJS20_SI_EEEvEEEvvEEEEvNT_6ParamsE,"ax",@progbits
	.align	128
.text._ZN7cutlass13device_kernelINS_4gemm6kernel13GemmUniversalIN4cute5tupleIJiiiiEEENS1_10collective13CollectiveMmaINS1_34MainloopSm90TmaGmmaWarpSpecializedILi4ENS5_IJNS4_1CILi1EEESB_SB_EEENS1_35KernelTmaWarpSpecializedCooperativeEEENS5_IJNSA_ILi256EEENSA_ILi64EEESG_EEENS_6half_tENS5_IJlSB_lEEESI_SJ_NS4_8TiledMMAINS4_8MMA_AtomIJNS4_4SM904GMMA25MMA_64x64x16_F32F16F16_SSILNSN_5MajorE0ELSP_0ELNSN_7ScaleInE1ELSQ_1EEEEEENS4_6LayoutINS5_IJNSA_ILi2EEESB_SB_EEENS5_IJSB_NSA_ILi0EEESW_EEEEENS5_IJNS4_10UnderscoreESZ_SZ_EEEEENS4_13SM90_TMA_LOADENS4_14ComposedLayoutINS4_7SwizzleILi3ELi4ELi3EEENS4_18smem_ptr_flag_bitsILi16EEENST_INS5_IJNSA_ILi8EEESG_EEENS5_IJSG_SB_EEEEEEEvNS4_8identityES12_S1C_vS1D_EENS_8epilogue10collective18CollectiveEpilogueINS1F_22Sm90TmaWarpSpecializedILi4ELi2ELi16ELb1ELb0EEEJSH_NS5_IJNSA_ILi128EEENSA_ILi32EEEEEESI_SJ_SI_SJ_NS1F_6fusion15FusionCallbacksIS1J_NS1N_17LinCombPerRowBiasISI_fSI_SI_fLi8ELNS_15FloatRoundStyleE2EEESH_S1M_JEEES12_NS13_INS14_ILi2ELi4ELi3EEES17_NST_INS5_IJS18_S1L_EEENS5_IJS1L_SB_EEEEEEENS4_17SM75_U32x4_LDSM_NENS4_14SM90_TMA_STOREES1X_NS4_17SM90_U32x4_STSM_NENS4_9Copy_AtomIJS20_SI_EEEvEEEvvEEEEvNT_6ParamsE:
        .type           _ZN7cutlass13device_kernelINS_4gemm6kernel13GemmUniversalIN4cute5tupleIJiiiiEEENS1_10collective13CollectiveMmaINS1_34MainloopSm90TmaGmmaWarpSpecializedILi4ENS5_IJNS4_1CILi1EEESB_SB_EEENS1_35KernelTmaWarpSpecializedCooperativeEEENS5_IJNSA_ILi256EEENSA_ILi64EEESG_EEENS_6half_tENS5_IJlSB_lEEESI_SJ_NS4_8TiledMMAINS4_8MMA_AtomIJNS4_4SM904GMMA25MMA_64x64x16_F32F16F16_SSILNSN_5MajorE0ELSP_0ELNSN_7ScaleInE1ELSQ_1EEEEEENS4_6LayoutINS5_IJNSA_ILi2EEESB_SB_EEENS5_IJSB_NSA_ILi0EEESW_EEEEENS5_IJNS4_10UnderscoreESZ_SZ_EEEEENS4_13SM90_TMA_LOADENS4_14ComposedLayoutINS4_7SwizzleILi3ELi4ELi3EEENS4_18smem_ptr_flag_bitsILi16EEENST_INS5_IJNSA_ILi8EEESG_EEENS5_IJSG_SB_EEEEEEEvNS4_8identityES12_S1C_vS1D_EENS_8epilogue10collective18CollectiveEpilogueINS1F_22Sm90TmaWarpSpecializedILi4ELi2ELi16ELb1ELb0EEEJSH_NS5_IJNSA_ILi128EEENSA_ILi32EEEEEESI_SJ_SI_SJ_NS1F_6fusion15FusionCallbacksIS1J_NS1N_17LinCombPerRowBiasISI_fSI_SI_fLi8ELNS_15FloatRoundStyleE2EEESH_S1M_JEEES12_NS13_INS14_ILi2ELi4ELi3EEES17_NST_INS5_IJS18_S1L_EEENS5_IJS1L_SB_EEEEEEENS4_17SM75_U32x4_LDSM_NENS4_14SM90_TMA_STOREES1X_NS4_17SM90_U32x4_STSM_NENS4_9Copy_AtomIJS20_SI_EEEvEEEvvEEEEvNT_6ParamsE,@function
        .size           _ZN7cutlass13device_kernelINS_4gemm6kernel13GemmUniversalIN4cute5tupleIJiiiiEEENS1_10collective13CollectiveMmaINS1_34MainloopSm90TmaGmmaWarpSpecializedILi4ENS5_IJNS4_1CILi1EEESB_SB_EEENS1_35KernelTmaWarpSpecializedCooperativeEEENS5_IJNSA_ILi256EEENSA_ILi64EEESG_EEENS_6half_tENS5_IJlSB_lEEESI_SJ_NS4_8TiledMMAINS4_8MMA_AtomIJNS4_4SM904GMMA25MMA_64x64x16_F32F16F16_SSILNSN_5MajorE0ELSP_0ELNSN_7ScaleInE1ELSQ_1EEEEEENS4_6LayoutINS5_IJNSA_ILi2EEESB_SB_EEENS5_IJSB_NSA_ILi0EEESW_EEEEENS5_IJNS4_10UnderscoreESZ_SZ_EEEEENS4_13SM90_TMA_LOADENS4_14ComposedLayoutINS4_7SwizzleILi3ELi4ELi3EEENS4_18smem_ptr_flag_bitsILi16EEENST_INS5_IJNSA_ILi8EEESG_EEENS5_IJSG_SB_EEEEEEEvNS4_8identityES12_S1C_vS1D_EENS_8epilogue10collective18CollectiveEpilogueINS1F_22Sm90TmaWarpSpecializedILi4ELi2ELi16ELb1ELb0EEEJSH_NS5_IJNSA_ILi128EEENSA_ILi32EEEEEESI_SJ_SI_SJ_NS1F_6fusion15FusionCallbacksIS1J_NS1N_17LinCombPerRowBiasISI_fSI_SI_fLi8ELNS_15FloatRoundStyleE2EEESH_S1M_JEEES12_NS13_INS14_ILi2ELi4ELi3EEES17_NST_INS5_IJS18_S1L_EEENS5_IJS1L_SB_EEEEEEENS4_17SM75_U32x4_LDSM_NENS4_14SM90_TMA_STOREES1X_NS4_17SM90_U32x4_STSM_NENS4_9Copy_AtomIJS20_SI_EEEvEEEvvEEEEvNT_6ParamsE,(.L_x_187 - _ZN7cutlass13device_kernelINS_4gemm6kernel13GemmUniversalIN4cute5tupleIJiiiiEEENS1_10collective13CollectiveMmaINS1_34MainloopSm90TmaGmmaWarpSpecializedILi4ENS5_IJNS4_1CILi1EEESB_SB_EEENS1_35KernelTmaWarpSpecializedCooperativeEEENS5_IJNSA_ILi256EEENSA_ILi64EEESG_EEENS_6half_tENS5_IJlSB_lEEESI_SJ_NS4_8TiledMMAINS4_8MMA_AtomIJNS4_4SM904GMMA25MMA_64x64x16_F32F16F16_SSILNSN_5MajorE0ELSP_0ELNSN_7ScaleInE1ELSQ_1EEEEEENS4_6LayoutINS5_IJNSA_ILi2EEESB_SB_EEENS5_IJSB_NSA_ILi0EEESW_EEEEENS5_IJNS4_10UnderscoreESZ_SZ_EEEEENS4_13SM90_TMA_LOADENS4_14ComposedLayoutINS4_7SwizzleILi3ELi4ELi3EEENS4_18smem_ptr_flag_bitsILi16EEENST_INS5_IJNSA_ILi8EEESG_EEENS5_IJSG_SB_EEEEEEEvNS4_8identityES12_S1C_vS1D_EENS_8epilogue10collective18CollectiveEpilogueINS1F_22Sm90TmaWarpSpecializedILi4ELi2ELi16ELb1ELb0EEEJSH_NS5_IJNSA_ILi128EEENSA_ILi32EEEEEESI_SJ_SI_SJ_NS1F_6fusion15FusionCallbacksIS1J_NS1N_17LinCombPerRowBiasISI_fSI_SI_fLi8ELNS_15FloatRoundStyleE2EEESH_S1M_JEEES12_NS13_INS14_ILi2ELi4ELi3EEES17_NST_INS5_IJS18_S1L_EEENS5_IJS1L_SB_EEEEEEENS4_17SM75_U32x4_LDSM_NENS4_14SM90_TMA_STOREES1X_NS4_17SM90_U32x4_STSM_NENS4_9Copy_AtomIJS20_SI_EEEvEEEvvEEEEvNT_6ParamsE)
        .other          _ZN7cutlass13device_kernelINS_4gemm6kernel13GemmUniversalIN4cute5tupleIJiiiiEEENS1_10collective13CollectiveMmaINS1_34MainloopSm90TmaGmmaWarpSpecializedILi4ENS5_IJNS4_1CILi1EEESB_SB_EEENS1_35KernelTmaWarpSpecializedCooperativeEEENS5_IJNSA_ILi256EEENSA_ILi64EEESG_EEENS_6half_tENS5_IJlSB_lEEESI_SJ_NS4_8TiledMMAINS4_8MMA_AtomIJNS4_4SM904GMMA25MMA_64x64x16_F32F16F16_SSILNSN_5MajorE0ELSP_0ELNSN_7ScaleInE1ELSQ_1EEEEEENS4_6LayoutINS5_IJNSA_ILi2EEESB_SB_EEENS5_IJSB_NSA_ILi0EEESW_EEEEENS5_IJNS4_10UnderscoreESZ_SZ_EEEEENS4_13SM90_TMA_LOADENS4_14ComposedLayoutINS4_7SwizzleILi3ELi4ELi3EEENS4_18smem_ptr_flag_bitsILi16EEENST_INS5_IJNSA_ILi8EEESG_EEENS5_IJSG_SB_EEEEEEEvNS4_8identityES12_S1C_vS1D_EENS_8epilogue10collective18CollectiveEpilogueINS1F_22Sm90TmaWarpSpecializedILi4ELi2ELi16ELb1ELb0EEEJSH_NS5_IJNSA_ILi128EEENSA_ILi32EEEEEESI_SJ_SI_SJ_NS1F_6fusion15FusionCallbacksIS1J_NS1N_17LinCombPerRowBiasISI_fSI_SI_fLi8ELNS_15FloatRoundStyleE2EEESH_S1M_JEEES12_NS13_INS14_ILi2ELi4ELi3EEES17_NST_INS5_IJS18_S1L_EEENS5_IJS1L_SB_EEEEEEENS4_17SM75_U32x4_LDSM_NENS4_14SM90_TMA_STOREES1X_NS4_17SM90_U32x4_STSM_NENS4_9Copy_AtomIJS20_SI_EEEvEEEvvEEEEvNT_6ParamsE,@"STO_CUDA_ENTRY STV_DEFAULT"
_ZN7cutlass13device_kernelINS_4gemm6kernel13GemmUniversalIN4cute5tupleIJiiiiEEENS1_10collective13CollectiveMmaINS1_34MainloopSm90TmaGmmaWarpSpecializedILi4ENS5_IJNS4_1CILi1EEESB_SB_EEENS1_35KernelTmaWarpSpecializedCooperativeEEENS5_IJNSA_ILi256EEENSA_ILi64EEESG_EEENS_6half_tENS5_IJlSB_lEEESI_SJ_NS4_8TiledMMAINS4_8MMA_AtomIJNS4_4SM904GMMA25MMA_64x64x16_F32F16F16_SSILNSN_5MajorE0ELSP_0ELNSN_7ScaleInE1ELSQ_1EEEEEENS4_6LayoutINS5_IJNSA_ILi2EEESB_SB_EEENS5_IJSB_NSA_ILi0EEESW_EEEEENS5_IJNS4_10UnderscoreESZ_SZ_EEEEENS4_13SM90_TMA_LOADENS4_14ComposedLayoutINS4_7SwizzleILi3ELi4ELi3EEENS4_18smem_ptr_flag_bitsILi16EEENST_INS5_IJNSA_ILi8EEESG_EEENS5_IJSG_SB_EEEEEEEvNS4_8identityES12_S1C_vS1D_EENS_8epilogue10collective18CollectiveEpilogueINS1F_22Sm90TmaWarpSpecializedILi4ELi2ELi16ELb1ELb0EEEJSH_NS5_IJNSA_ILi128EEENSA_ILi32EEEEEESI_SJ_SI_SJ_NS1F_6fusion15FusionCallbacksIS1J_NS1N_17LinCombPerRowBiasISI_fSI_SI_fLi8ELNS_15FloatRoundStyleE2EEESH_S1M_JEEES12_NS13_INS14_ILi2ELi4ELi3EEES17_NST_INS5_IJS18_S1L_EEENS5_IJS1L_SB_EEEEEEENS4_17SM75_U32x4_LDSM_NENS4_14SM90_TMA_STOREES1X_NS4_17SM90_U32x4_STSM_NENS4_9Copy_AtomIJS20_SI_EEEvEEEvvEEEEvNT_6ParamsE:
[----:B------:R-:W1:Y:S01]  /*0000*/  LDC R1, c[0x0][0x28] ;  /* 0x00000a00ff017b82 */ /* 0x000e620000000800 */
[----:B------:R-:W2:Y:S07]  /*0010*/  S2R R18, SR_TID.X ;  /* 0x0000000000127919 */ /* 0x000eae0000002100 */
[----:B------:R-:W3:Y:S01]  /*0020*/  LDC.64 R4, c[0x0][0x588] ;  /* 0x00016200ff047b82 */ /* 0x000ee20000000a00 */
[----:B------:R-:W-:Y:S01]  /*0030*/  ELECT P0, URZ, PT ;  /* 0x00000000003f782f */ /* 0x000fe20003800000 */
[----:B------:R-:W-:Y:S01]  /*0040*/  BSSY B0, `(.L_x_0) ;  /* 0x0000016000007945 */ /* 0x000fe20003800000 */
[----:B--2---:R-:W-:-:S02]  /*0050*/  SHF.R.U32.HI R11, RZ, 0x5, R18 ;  /* 0x00000005ff0b7819 */ /* 0x004fc40000011612 */
[----:B------:R-:W-:-:S03]  /*0060*/  SHF.R.U32.HI R2, RZ, 0x7, R18 ;  /* 0x00000007ff027819 */ /* 0x000fc60000011612 */
[----:B------:R-:W2:Y:S04]  /*0070*/  SHFL.IDX PT, R0, R11, RZ, 0x1f ;  /* 0x00001fff0b007589 */ /* 0x000ea800000e0000 */
[----:B------:R4:W1:Y:S01]  /*0080*/  SHFL.IDX PT, R9, R2, RZ, 0x1f ;  /* 0x00001fff02097589 */ /* 0x00086200000e0000 */
[----:B--2---:R-:W-:Y:S02]  /*0090*/  ISETP.NE.OR P0, PT, R0, RZ, !P0 ;  /* 0x000000ff0000720c */ /* 0x004fe40004705670 */
[----:B------:R-:W-:-:S11]  /*00a0*/  SHF.R.S32.HI R3, RZ, 0x1f, R0 ;  /* 0x0000001fff037819 */ /* 0x000fd60000011400 */
[----:B-1-34-:R-:W-:Y:S05]  /*00b0*/  @P0 BRA `(.L_x_1) ;  /* 0x0000000000380947 */ /* 0x01afea0003800000 */
[----:B------:R-:W-:Y:S02]  /*00c0*/  ULDC.64 UR4, c[0x0][0x198] ;  /* 0x0000660000047ab9 */ /* 0x000fe40000000a00 */
[----:B------:R-:W-:Y:S02]  /*00d0*/  UIADD3 UR6, UP0, UR4, 0xf0, URZ ;  /* 0x000000f004067890 */ /* 0x000fe4000ff1e03f */
[----:B------:R-:W-:Y:S02]  /*00e0*/  UIADD3 UR8, UP1, UR4, 0x1f0, URZ ;  /* 0x000001f004087890 */ /* 0x000fe4000ff3e03f */
[----:B------:R-:W-:Y:S02]  /*00f0*/  UIADD3 UR10, UP2, UR4, 0x3f0, URZ ;  /* 0x000003f0040a7890 */ /* 0x000fe4000ff5e03f */
[----:B------:R-:W-:Y:S02]  /*0100*/  UIADD3 UR4, UP3, UR4, 0x4f0, URZ ;  /* 0x000004f004047890 */ /* 0x000fe4000ff7e03f */
[----:B------:R-:W-:-:S02]  /*0110*/  UIADD3.X UR7, URZ, UR5, URZ, UP0, !UPT ;  /* 0x000000053f077290 */ /* 0x000fc400087fe43f */
[----:B------:R-:W-:Y:S02]  /*0120*/  UIADD3.X UR9, URZ, UR5, URZ, UP1, !UPT ;  /* 0x000000053f097290 */ /* 0x000fe40008ffe43f */
[----:B------:R-:W-:Y:S02]  /*0130*/  UIADD3.X UR11, URZ, UR5, URZ, UP2, !UPT ;  /* 0x000000053f0b7290 */ /* 0x000fe400097fe43f */
[----:B------:R-:W-:-:S03]  /*0140*/  UIADD3.X UR5, URZ, UR5, URZ, UP3, !UPT ;  /* 0x000000053f057290 */ /* 0x000fc60009ffe43f */
[----:B------:R1:W-:Y:S02]  /*0150*/  UTMACCTL.PF [UR6] ;  /* 0x00000000060079b9 */ /* 0x0003e40008040000 */
[----:B------:R1:W-:Y:S02]  /*0160*/  UTMACCTL.PF [UR8] ;  /* 0x00000000080079b9 */ /* 0x0003e40008040000 */
[----:B------:R1:W-:Y:S02]  /*0170*/  UTMACCTL.PF [UR10] ;  /* 0x000000000a0079b9 */ /* 0x0003e40008040000 */
[----:B------:R1:W-:Y:S02]  /*0180*/  UTMACCTL.PF [UR4] ;  /* 0x00000000040079b9 */ /* 0x0003e40008040000 */
[----:B-1----:R-:W-:Y:S01]  /*0190*/  NOP ;  /* 0x0000000000007918 */ /* 0x002fe20000000000 */
.L_x_1:
[----:B------:R-:W-:Y:S05]  /*01a0*/  BSYNC B0 ;  /* 0x0000000000007941 */ /* 0x000fea0003800000 */
.L_x_0:
[----:B------:R-:W-:Y:S01]  /*01b0*/  ULDC.64 UR4, c[0x0][0x590] ;  /* 0x0001640000047ab9 */ /* 0x000fe20000000a00 */
[----:B------:R-:W-:Y:S01]  /*01c0*/  LEA.HI R3, R3, R0, RZ, 0x2 ;  /* 0x0000000003037211 */ /* 0x000fe200078f10ff */
[----:B------:R-:W-:Y:S01]  /*01d0*/  ULDC.64 UR42, c[0x0][0x208] ;  /* 0x00008200002a7ab9 */ /* 0x000fe20000000a00 */
[----:B------:R-:W-:Y:S01]  /*01e0*/  ISETP.NE.U32.AND P1, PT, RZ, UR4, PT ;  /* 0x00000004ff007c0c */ /* 0x000fe2000bf25070 */
[----:B------:R-:W-:Y:S01]  /*01f0*/  IMAD.MOV.U32 R6, RZ, RZ, R4 ;  /* 0x000000ffff067224 */ /* 0x000fe200078e0004 */
[----:B------:R-:W-:Y:S01]  /*0200*/  LOP3.LUT R3, R3, 0xfffffffc, RZ, 0xc0, !PT ;  /* 0xfffffffc03037812 */ /* 0x000fe200078ec0ff */
[----:B------:R-:W-:Y:S01]  /*0210*/  IMAD.MOV.U32 R7, RZ, RZ, R5 ;  /* 0x000000ffff077224 */ /* 0x000fe200078e0005 */
[----:B------:R-:W-:Y:S02]  /*0220*/  ISETP.NE.AND.EX P2, PT, RZ, UR5, PT, P1 ;  /* 0x00000005ff007c0c */ /* 0x000fe4000bf45310 */
[----:B------:R-:W-:Y:S01]  /*0230*/  PRMT R2, RZ, 0x7610, R2 ;  /* 0x00007610ff027816 */ /* 0x000fe20000000002 */
[----:B------:R-:W-:-:S10]  /*0240*/  IMAD.IADD R0, R0, 0x1, -R3 ;  /* 0x0000000100007824 */ /* 0x000fd400078e0a03 */
[----:B------:R-:W-:Y:S05]  /*0250*/  @P2 BRA `(.L_x_2) ;  /* 0x0000000000302947 */ /* 0x000fea0003800000 */
[----:B------:R-:W-:Y:S02]  /*0260*/  ULDC.64 UR6, c[0x0][0x588] ;  /* 0x0001620000067ab9 */ /* 0x000fe40000000a00 */
[----:B------:R-:W-:-:S04]  /*0270*/  ISETP.NE.U32.AND P0, PT, RZ, UR6, PT ;  /* 0x00000006ff007c0c */ /* 0x000fc8000bf05070 */
[----:B------:R-:W-:-:S13]  /*0280*/  ISETP.NE.AND.EX P0, PT, RZ, UR7, PT, P0 ;  /* 0x00000007ff007c0c */ /* 0x000fda000bf05300 */
[----:B------:R-:W-:Y:S05]  /*0290*/  @!P0 BRA `(.L_x_3) ;  /* 0x0000000000108947 */ /* 0x000fea0003800000 */
[----:B------:R-:W2:Y:S02]  /*02a0*/  LDG.E R2, desc[UR42][R6.64] ;  /* 0x0000002a06027981 */ /* 0x000ea4000c1e1900 */
[----:B--2---:R-:W-:Y:S01]  /*02b0*/  FSETP.NEU.AND P3, PT, R2, RZ, PT ;  /* 0x000000ff0200720b */ /* 0x004fe20003f6d000 */
[----:B------:R-:W-:Y:S01]  /*02c0*/  IMAD.MOV.U32 R2, RZ, RZ, 0x1 ;  /* 0x00000001ff027424 */ /* 0x000fe200078e00ff */
[----:B------:R-:W-:Y:S11]  /*02d0*/  BRA `(.L_x_2) ;  /* 0x0000000000107947 */ /* 0x000ff60003800000 */
.L_x_3:
[----:B------:R-:W-:Y:S01]  /*02e0*/  ULDC UR6, c[0x0][0x580] ;  /* 0x0001600000067ab9 */ /* 0x000fe20000000800 */
[----:B------:R-:W-:Y:S01]  /*02f0*/  IMAD.MOV.U32 R2, RZ, RZ, 0x1 ;  /* 0x00000001ff027424 */ /* 0x000fe200078e00ff */
[----:B------:R-:W-:Y:S02]  /*0300*/  FSETP.NEU.AND P3, PT, RZ, UR6, PT ;  /* 0x00000006ff007c0b */ /* 0x000fe4000bf6d000 */
[----:B------:R-:W-:-:S11]  /*0310*/  CS2R R6, SRZ ;  /* 0x0000000000067805 */ /* 0x000fd6000001ff00 */
.L_x_2:
[----:B------:R-:W-:Y:S01]  /*0320*/  ISETP.NE.U32.AND P0, PT, R6, RZ, PT ;  /* 0x000000ff0600720c */ /* 0x000fe20003f05070 */
[----:B------:R-:W-:Y:S01]  /*0330*/  IMAD.MOV.U32 R3, RZ, RZ, 0x1 ;  /* 0x00000001ff037424 */ /* 0x000fe200078e00ff */
[----:B------:R-:W-:Y:S02]  /*0340*/  ISETP.NE.AND.EX P1, PT, RZ, UR5, PT, P1 ;  /* 0x00000005ff007c0c */ /* 0x000fe4000bf25310 */
[----:B------:R-:W-:-:S13]  /*0350*/  ISETP.NE.AND.EX P0, PT, R7, RZ, PT, P0 ;  /* 0x000000ff0700720c */ /* 0x000fda0003f05300 */
[----:B------:R-:W-:Y:S05]  /*0360*/  @P0 BRA P1, `(.L_x_4) ;  /* 0x0000000000300947 */ /* 0x000fea0000800000 */
[----:B------:R-:W-:Y:S02]  /*0370*/  ISETP.NE.U32.AND P1, PT, RZ, UR4, PT ;  /* 0x00000004ff007c0c */ /* 0x000fe4000bf25070 */
[----:B------:R-:W-:Y:S02]  /*0380*/  ISETP.NE.U32.AND P0, PT, R6, RZ, PT ;  /* 0x000000ff0600720c */ /* 0x000fe40003f05070 */
[----:B------:R-:W-:Y:S02]  /*0390*/  ISETP.NE.AND.EX P1, PT, RZ, UR5, PT, P1 ;  /* 0x00000005ff007c0c */ /* 0x000fe4000bf25310 */
[----:B------:R-:W-:Y:S02]  /*03a0*/  PRMT R2, R2, 0x9910, RZ ;  /* 0x0000991002027816 */ /* 0x000fe400000000ff */
[----:B------:R-:W-:Y:S02]  /*03b0*/  ISETP.NE.AND.EX P0, PT, R7, RZ, PT, P0 ;  /* 0x000000ff0700720c */ /* 0x000fe40003f05300 */
[----:B------:R-:W-:-:S02]  /*03c0*/  ISETP.NE.AND P4, PT, R2, RZ, PT ;  /* 0x000000ff0200720c */ /* 0x000fc40003f85270 */
[----:B------:R-:W-:Y:S02]  /*03d0*/  SEL R3, RZ, 0xffffffff, P3 ;  /* 0xffffffffff037807 */ /* 0x000fe40001800000 */
[----:B------:R-:W-:-:S04]  /*03e0*/  SEL R2, RZ, 0xffffffff, P0 ;  /* 0xffffffffff027807 */ /* 0x000fc80000000000 */
[----:B------:R-:W-:-:S04]  /*03f0*/  @P1 SEL R3, R2, R3, !P4 ;  /* 0x0000000302031207 */ /* 0x000fc80006000000 */
[----:B------:R-:W-:-:S04]  /*0400*/  LOP3.LUT R3, R3, 0x1, RZ, 0xc0, !PT ;  /* 0x0000000103037812 */ /* 0x000fc800078ec0ff */
[----:B------:R-:W-:-:S04]  /*0410*/  ISETP.NE.U32.AND P0, PT, R3, 0x1, PT ;  /* 0x000000010300780c */ /* 0x000fc80003f05070 */
[----:B------:R-:W-:-:S09]  /*0420*/  SEL R3, RZ, 0x1, !P0 ;  /* 0x00000001ff037807 */ /* 0x000fd20004000000 */
.L_x_4:
[----:B------:R-:W1:Y:S02]  /*0430*/  SHFL.IDX PT, R2, R11, RZ, 0x1f ;  /* 0x00001fff0b027589 */ /* 0x000e6400000e0000 */
[----:B-1----:R-:W-:-:S13]  /*0440*/  ISETP.NE.AND P0, PT, R2, RZ, PT ;  /* 0x000000ff0200720c */ /* 0x002fda0003f05270 */
[----:B------:R-:W-:Y:S05]  /*0450*/  @P0 BRA `(.L_x_5) ;  /* 0x0000000000580947 */ /* 0x000fea0003800000 */
[----:B------:R-:W1:Y:S01]  /*0460*/  S2UR UR8, SR_CgaCtaId ;  /* 0x00000000000879c3 */ /* 0x000e620000008800 */
[----:B------:R-:W-:Y:S01]  /*0470*/  UMOV UR4, 0x400 ;  /* 0x0000040000047882 */ /* 0x000fe20000000000 */
[----:B------:R-:W-:Y:S01]  /*0480*/  UMOV UR5, 0x1 ;  /* 0x0000000100057882 */ /* 0x000fe20000000000 */
[----:B------:R-:W-:Y:S01]  /*0490*/  UMOV UR6, 0x100 ;  /* 0x0000010000067882 */ /* 0x000fe20000000000 */
[----:B------:R-:W-:Y:S01]  /*04a0*/  ELECT P0, URZ, PT ;  /* 0x00000000003f782f */ /* 0x000fe20003800000 */
[----:B------:R-:W-:-:S04]  /*04b0*/  UIADD3 UR6, -UR6, 0x100000, URZ ;  /* 0x0010000006067890 */ /* 0x000fc8000fffe13f */
[----:B------:R-:W-:Y:S02]  /*04c0*/  USHF.L.U32 UR7, UR6, 0xb, URZ ;  /* 0x0000000b06077899 */ /* 0x000fe4000800063f */
[----:B------:R-:W-:Y:S02]  /*04d0*/  USHF.L.U32 UR6, UR6, 0x1, URZ ;  /* 0x0000000106067899 */ /* 0x000fe4000800063f */
[----:B-1----:R-:W-:Y:S02]  /*04e0*/  ULEA UR8, UR8, UR4, 0x18 ;  /* 0x0000000408087291 */ /* 0x002fe4000f8ec03f */
[----:B------:R-:W-:-:S04]  /*04f0*/  UIADD3 UR4, -UR5, 0x100000, URZ ;  /* 0x0010000005047890 */ /* 0x000fc8000fffe13f */
[----:B------:R-:W-:Y:S02]  /*0500*/  USHF.L.U32 UR5, UR4, 0xb, URZ ;  /* 0x0000000b04057899 */ /* 0x000fe4000800063f */
[----:B------:R-:W-:Y:S01]  /*0510*/  USHF.L.U32 UR4, UR4, 0x1, URZ ;  /* 0x0000000104047899 */ /* 0x000fe2000800063f */
[----:B------:R-:W1:Y:S11]  /*0520*/  FENCE.VIEW.ASYNC.S ;  /* 0x00000000000073c6 */ /* 0x000e760000000000 */
[----:B-1----:R1:W2:Y:S01]  /*0530*/  SYNCS.EXCH.64 URZ, [UR8], UR4 ;  /* 0x00000004083f75b2 */ /* 0x0022a20008000100 */
[----:B------:R1:W3:Y:S01]  /*0540*/  SYNCS.EXCH.64 URZ, [UR8+0x20], UR6 ;  /* 0x00002006083f75b2 */ /* 0x0002e20008000100 */
[----:B------:R1:W4:Y:S01]  /*0550*/  SYNCS.EXCH.64 URZ, [UR8+0x8], UR4 ;  /* 0x00000804083f75b2 */ /* 0x0003220008000100 */
[----:B------:R1:W1:Y:S01]  /*0560*/  SYNCS.EXCH.64 URZ, [UR8+0x28], UR6 ;  /* 0x00002806083f75b2 */ /* 0x0002620008000100 */
[----:B------:R1:W1:Y:S01]  /*0570*/  SYNCS.EXCH.64 URZ, [UR8+0x10], UR4 ;  /* 0x00001004083f75b2 */ /* 0x0002620008000100 */
[----:B------:R1:W1:Y:S01]  /*0580*/  SYNCS.EXCH.64 URZ, [UR8+0x30], UR6 ;  /* 0x00003006083f75b2 */ /* 0x0002620008000100 */
[----:B------:R1:W1:Y:S01]  /*0590*/  SYNCS.EXCH.64 URZ, [UR8+0x18], UR4 ;  /* 0x00001804083f75b2 */ /* 0x0002620008000100 */
[----:B------:R1:W1:Y:S01]  /*05a0*/  SYNCS.EXCH.64 URZ, [UR8+0x38], UR6 ;  /* 0x00003806083f75b2 */ /* 0x0002620008000100 */
[----:B------:R-:W-:Y:S01]  /*05b0*/  NOP ;  /* 0x0000000000007918 */ /* 0x000fe20000000000 */
.L_x_5:
[----:B------:R-:W5:Y:S01]  /*05c0*/  SHFL.IDX PT, R6, R11, RZ, 0x1f ;  /* 0x00001fff0b067589 */ /* 0x000f6200000e0000 */
[----:B------:R-:W1:Y:S01]  /*05d0*/  LDC R2, c[0x0][0x904] ;  /* 0x00024100ff027b82 */ /* 0x000e620000000800 */
[----:B------:R-:W-:Y:S01]  /*05e0*/  NOP ;  /* 0x0000000000007918 */ /* 0x000fe20000000000 */
[----:B-----5:R-:W-:-:S13]  /*05f0*/  ISETP.NE.AND P0, PT, R6, RZ, PT ;  /* 0x000000ff0600720c */ /* 0x020fda0003f05270 */
[----:B------:R-:W-:Y:S05]  /*0600*/  @P0 BRA `(.L_x_6) ;  /* 0x0000000000580947 */ /* 0x000fea0003800000 */
[----:B-1----:R-:W1:Y:S01]  /*0610*/  S2UR UR5, SR_CgaCtaId ;  /* 0x00000000000579c3 */ /* 0x002e620000008800 */
[----:B------:R-:W-:Y:S01]  /*0620*/  UMOV UR4, 0x400 ;  /* 0x0000040000047882 */ /* 0x000fe20000000000 */
[----:B------:R-:W-:Y:S01]  /*0630*/  UMOV UR6, 0x20 ;  /* 0x0000002000067882 */ /* 0x000fe20000000000 */
[----:B------:R-:W-:Y:S01]  /*0640*/  UMOV UR7, 0x100 ;  /* 0x0000010000077882 */ /* 0x000fe20000000000 */
[----:B------:R-:W-:Y:S01]  /*0650*/  ELECT P0, URZ, PT ;  /* 0x00000000003f782f */ /* 0x000fe20003800000 */
[----:B-1----:R-:W-:Y:S02]  /*0660*/  ULEA UR8, UR5, UR4, 0x18 ;  /* 0x0000000405087291 */ /* 0x002fe4000f8ec03f */
[----:B------:R-:W-:-:S04]  /*0670*/  UIADD3 UR4, -UR6, 0x100000, URZ ;  /* 0x0010000006047890 */ /* 0x000fc8000fffe13f */
[----:B------:R-:W-:Y:S02]  /*0680*/  USHF.L.U32 UR5, UR4, 0xb, URZ ;  /* 0x0000000b04057899 */ /* 0x000fe4000800063f */
[----:B------:R-:W-:Y:S02]  /*0690*/  USHF.L.U32 UR4, UR4, 0x1, URZ ;  /* 0x0000000104047899 */ /* 0x000fe4000800063f */
[----:B------:R-:W-:-:S04]  /*06a0*/  UIADD3 UR6, -UR7, 0x100000, URZ ;  /* 0x0010000007067890 */ /* 0x000fc8000fffe13f */
[----:B------:R-:W-:Y:S02]  /*06b0*/  USHF.L.U32 UR7, UR6, 0xb, URZ ;  /* 0x0000000b06077899 */ /* 0x000fe4000800063f */
[----:B------:R-:W-:Y:S01]  /*06c0*/  USHF.L.U32 UR6, UR6, 0x1, URZ ;  /* 0x0000000106067899 */ /* 0x000fe2000800063f */
[----:B------:R-:W1:Y:S03]  /*06d0*/  FENCE.VIEW.ASYNC.S ;  /* 0x00000000000073c6 */ /* 0x000e660000000000 */
[----:B-1----:R1:W1:Y:S08]  /*06e0*/  SYNCS.EXCH.64 URZ, [UR8+0x40], UR4 ;  /* 0x00004004083f75b2 */ /* 0x0022700008000100 */
[----:B------:R1:W1:Y:S01]  /*06f0*/  SYNCS.EXCH.64 URZ, [UR8+0x60], UR6 ;  /* 0x00006006083f75b2 */ /* 0x0002620008000100 */
[----:B------:R1:W1:Y:S01]  /*0700*/  SYNCS.EXCH.64 URZ, [UR8+0x48], UR4 ;  /* 0x00004804083f75b2 */ /* 0x0002620008000100 */
[----:B------:R1:W1:Y:S01]  /*0710*/  SYNCS.EXCH.64 URZ, [UR8+0x68], UR6 ;  /* 0x00006806083f75b2 */ /* 0x0002620008000100 */
[----:B------:R1:W1:Y:S01]  /*0720*/  SYNCS.EXCH.64 URZ, [UR8+0x50], UR4 ;  /* 0x00005004083f75b2 */ /* 0x0002620008000100 */
[----:B------:R1:W1:Y:S01]  /*0730*/  SYNCS.EXCH.64 URZ, [UR8+0x70], UR6 ;  /* 0x00007006083f75b2 */ /* 0x0002620008000100 */
[----:B------:R1:W1:Y:S01]  /*0740*/  SYNCS.EXCH.64 URZ, [UR8+0x58], UR4 ;  /* 0x00005804083f75b2 */ /* 0x0002620008000100 */
[----:B------:R1:W1:Y:S01]  /*0750*/  SYNCS.EXCH.64 URZ, [UR8+0x78], UR6 ;  /* 0x00007806083f75b2 */ /* 0x0002620008000100 */
[----:B------:R-:W-:Y:S01]  /*0760*/  NOP ;  /* 0x0000000000007918 */ /* 0x000fe20000000000 */
.L_x_6:
[----:B------:R-:W5:Y:S01]  /*0770*/  SHFL.IDX PT, R11, R11, RZ, 0x1f ;  /* 0x00001fff0b0b7589 */ /* 0x000f6200000e0000 */
[----:B-1----:R-:W-:Y:S02]  /*0780*/  ISETP.NE.AND P6, PT, R2, 0x1, PT ;  /* 0x000000010200780c */ /* 0x002fe40003fc5270 */
[----:B------:R-:W-:Y:S01]  /*0790*/  ELECT P0, URZ, PT ;  /* 0x00000000003f782f */ /* 0x000fe20003800000 */
[----:B------:R-:W1:Y:S01]  /*07a0*/  S2UR UR36, SR_CgaCtaId ;  /* 0x00000000002479c3 */ /* 0x000e620000008800 */
[----:B------:R-:W2:Y:S01]  /*07b0*/  S2R R6, SR_CTAID.Y ;  /* 0x0000000000067919 */ /* 0x000ea20000002600 */
[----:B------:R-:W-:Y:S01]  /*07c0*/  P2R R7, PR, RZ, 0x40 ;  /* 0x00000040ff077803 */ /* 0x000fe20000000000 */
[----:B------:R-:W-:Y:S01]  /*07d0*/  UMOV UR4, 0x20 ;  /* 0x0000002000047882 */ /* 0x000fe20000000000 */
[C---:B------:R-:W-:Y:S01]  /*07e0*/  ISETP.NE.AND P3, PT, R0.reuse, RZ, PT ;  /* 0x000000ff0000720c */ /* 0x040fe20003f65270 */
[----:B------:R-:W3:Y:S01]  /*07f0*/  S2R R8, SR_CTAID.X ;  /* 0x0000000000087919 */ /* 0x000ee20000002500 */
[----:B------:R-:W-:Y:S01]  /*0800*/  ISETP.NE.AND P4, PT, R9, RZ, PT ;  /* 0x000000ff0900720c */ /* 0x000fe20003f85270 */
[----:B------:R-:W-:Y:S01]  /*0810*/  NOP ;  /* 0x0000000000007918 */ /* 0x000fe20000000000 */
[----:B------:R-:W-:Y:S01]  /*0820*/  UMOV UR37, 0x1 ;  /* 0x0000000100257882 */ /* 0x000fe20000000000 */
[----:B------:R-:W-:Y:S01]  /*0830*/  BSSY B6, `(.L_x_7) ;  /* 0x0000767000067945 */ /* 0x000fe20003800000 */
[----:B------:R-:W3:Y:S08]  /*0840*/  @P6 LDC R17, c[0x0][0x10] ;  /* 0x00000400ff116b82 */ /* 0x000ef00000000800 */
[----:B------:R-:W4:Y:S01]  /*0850*/  @!P6 LDC R7, c[0x0][0xc] ;  /* 0x00000300ff07eb82 */ /* 0x000f220000000800 */
[----:B-----5:R-:W-:Y:S01]  /*0860*/  ISETP.NE.OR P1, PT, R11, RZ, !P0 ;  /* 0x000000ff0b00720c */ /* 0x020fe20004725670 */
[----:B------:R-:W-:Y:S01]  /*0870*/  @P6 IMAD.MOV.U32 R11, RZ, RZ, RZ ;  /* 0x000000ffff0b6224 */ /* 0x000fe200078e00ff */
[----:B------:R-:W-:-:S04]  /*0880*/  ISETP.EQ.OR P0, PT, R0, 0x3, !P3 ;  /* 0x000000030000780c */ /* 0x000fc80005f02670 */
[----:B------:R-:W-:-:S04]  /*0890*/  ISETP.EQ.AND P0, PT, R9, RZ, P0 ;  /* 0x000000ff0900720c */ /* 0x000fc80000702270 */
[----:B------:R-:W-:Y:S01]  /*08a0*/  SEL R22, RZ, 0x1, !P0 ;  /* 0x00000001ff167807 */ /* 0x000fe20004000000 */
[----:B--2---:R-:W-:Y:S02]  /*08b0*/  @P6 IMAD.MOV.U32 R10, RZ, RZ, R6 ;  /* 0x000000ffff0a6224 */ /* 0x004fe400078e0006 */
[----:B------:R-:W-:Y:S01]  /*08c0*/  VOTEU.ALL UP0, P1 ;  /* 0x00000000003f7886 */ /* 0x000fe20000800000 */
[----:B------:R-:W-:Y:S01]  /*08d0*/  VOTEU.ALL UP1, P1 ;  /* 0x00000000003f7886 */ /* 0x000fe20000820000 */
[----:B---3--:R-:W-:Y:S01]  /*08e0*/  @P6 IMAD.WIDE.U32 R16, R8, R17, R10 ;  /* 0x0000001108106225 */ /* 0x008fe200078e000a */
[----:B------:R-:W-:Y:S02]  /*08f0*/  @P6 MOV R11, RZ ;  /* 0x000000ff000b6202 */ /* 0x000fe40000000f00 */
[----:B------:R-:W-:Y:S01]  /*0900*/  @!UP0 UMOV UR6, 0x400 ;  /* 0x0000040000068882 */ /* 0x000fe20000000000 */
[----:B------:R-:W-:-:S04]  /*0910*/  @!UP0 UIADD3 UR4, -UR4, 0x100000, URZ ;  /* 0x0010000004048890 */ /* 0x000fc8000fffe13f */
[----:B------:R-:W-:Y:S02]  /*0920*/  @!UP0 USHF.L.U32 UR5, UR4, 0xb, URZ ;  /* 0x0000000b04058899 */ /* 0x000fe4000800063f */
[----:B------:R-:W-:Y:S01]  /*0930*/  @!UP0 USHF.L.U32 UR4, UR4, 0x1, URZ ;  /* 0x0000000104048899 */ /* 0x000fe2000800063f */
[----:B------:R-:W-:Y:S01]  /*0940*/  @!P6 IMAD.MOV.U32 R10, RZ, RZ, R6 ;  /* 0x000000ffff0ae224 */ /* 0x000fe200078e0006 */
[----:B-1----:R-:W-:Y:S01]  /*0950*/  @!UP0 ULEA UR8, UR36, UR6, 0x18 ;  /* 0x0000000624088291 */ /* 0x002fe2000f8ec03f */
[----:B------:R-:W-:Y:S01]  /*0960*/  @P6 IMAD.IADD R17, R17, 0x1, R11 ;  /* 0x0000000111116824 */ /* 0x000fe200078e020b */
[----:B------:R-:W-:Y:S01]  /*0970*/  VOTEU.ALL UP0, P1 ;  /* 0x00000000003f7886 */ /* 0x000fe20000800000 */
[----:B------:R-:W-:Y:S01]  /*0980*/  ULDC UR6, c[0x0][0xc] ;  /* 0x0000030000067ab9 */ /* 0x000fe20000000800 */
[----:B------:R-:W-:Y:S01]  /*0990*/  ULDC UR7, c[0x0][0x10] ;  /* 0x0000040000077ab9 */ /* 0x000fe20000000800 */
[----:B------:R-:W-:Y:S01]  /*09a0*/  VIADD R11, R9, 0xffffffff ;  /* 0xffffffff090b7836 */ /* 0x000fe20000000000 */
[----:B------:R-:W-:Y:S01]  /*09b0*/  ISETP.EQ.AND P1, PT, R0, 0x2, !P4 ;  /* 0x000000020000780c */ /* 0x000fe20006722270 */
[----:B------:R-:W-:-:S03]  /*09c0*/  IMAD.MOV.U32 R9, RZ, RZ, RZ ;  /* 0x000000ffff097224 */ /* 0x000fc600078e00ff */
[----:B------:R-:W-:Y:S01]  /*09d0*/  ISETP.GE.U32.AND P5, PT, R11, 0x2, PT ;  /* 0x000000020b00780c */ /* 0x000fe20003fa6070 */
[----:B----4-:R-:W-:Y:S01]  /*09e0*/  @!P6 IMAD.WIDE.U32 R6, R7, R10, R8 ;  /* 0x0000000a0706e225 */ /* 0x010fe200078e0008 */
[----:B------:R-:W1:Y:S02]  /*09f0*/  FENCE.VIEW.ASYNC.S ;  /* 0x00000000000073c6 */ /* 0x000e640000000000 */
[----:B-1----:R-:W1:Y:S01]  /*0a00*/  @!UP0 SYNCS.EXCH.64 URZ, [UR8+0x80], UR4 ;  /* 0x00008004083f85b2 */ /* 0x002e620008000100 */
[----:B------:R-:W-:Y:S01]  /*0a10*/  SEL R19, RZ, 0x1, !P1 ;  /* 0x00000001ff137807 */ /* 0x000fe20004800000 */
[----:B------:R-:W-:Y:S01]  /*0a20*/  @!P6 IMAD.MOV.U32 R16, RZ, RZ, R6 ;  /* 0x000000ffff10e224 */ /* 0x000fe200078e0006 */
[----:B------:R-:W-:Y:S01]  /*0a30*/  SEL R22, R22, 0x2, P5 ;  /* 0x0000000216167807 */ /* 0x000fe20002800000 */
[----:B------:R-:W-:Y:S01]  /*0a40*/  @!P6 IMAD.MOV.U32 R17, RZ, RZ, R7 ;  /* 0x000000ffff11e224 */ /* 0x000fe200078e0007 */
[----:B------:R-:W-:Y:S01]  /*0a50*/  SEL R19, R19, 0x2, P5 ;  /* 0x0000000213137807 */ /* 0x000fe20002800000 */
[----:B------:R2:W1:Y:S01]  /*0a60*/  @!UP1 SYNCS.EXCH.64 URZ, [UR8+0x88], UR4 ;  /* 0x00008804083f95b2 */ /* 0x0004620008000100 */
[----:B------:R-:W-:Y:S01]  /*0a70*/  NOP ;  /* 0x0000000000007918 */ /* 0x000fe20000000000 */
[----:B--2---:R-:W-:-:S03]  /*0a80*/  UIMAD.WIDE.U32 UR4, UR6, UR7, URZ ;  /* 0x00000007060472a5 */ /* 0x004fc6000f8e003f */
[----:B------:R-:W-:Y:S02]  /*0a90*/  ULDC UR6, c[0x0][0x14] ;  /* 0x0000050000067ab9 */ /* 0x000fe40000000800 */
[----:B------:R-:W-:Y:S02]  /*0aa0*/  UIMAD.WIDE.U32 UR40, UR4, UR6, URZ ;  /* 0x00000006042872a5 */ /* 0x000fe4000f8e003f */
[----:B------:R-:W-:-:S04]  /*0ab0*/  UIMAD UR38, UR5, UR6, URZ ;  /* 0x00000006052672a4 */ /* 0x000fc8000f8e023f */
[----:B------:R-:W-:Y:S01]  /*0ac0*/  UIADD3 UR38, UR41, UR38, URZ ;  /* 0x0000002629267290 */ /* 0x000fe2000fffe03f */
[----:B-1----:R-:W-:Y:S06]  /*0ad0*/  BAR.SYNC.DEFER_BLOCKING 0x0 ;  /* 0x0000000000007b1d */ /* 0x002fec0000010000 */
[----:B------:R-:W-:Y:S05]  /*0ae0*/  @!P4 BRA `(.L_x_8) ;  /* 0x0000004800d4c947 */ /* 0x000fea0003800000 */
[----:B------:R-:W-:-:S13]  /*0af0*/  ISETP.GT.U32.AND P0, PT, R11, 0x1, PT ;  /* 0x000000010b00780c */ /* 0x000fda0003f04070 */
[----:B------:R-:W-:Y:S05]  /*0b00*/  @P0 BRA `(.L_x_9) ;  /* 0x0000007000e40947 */ /* 0x000fea0003800000 */
[----:B------:R-:W-:Y:S01]  /*0b10*/  ULDC.64 UR4, c[0x0][0x8f8] ;  /* 0x00023e0000047ab9 */ /* 0x000fe20000000a00 */
[----:B------:R-:W-:Y:S01]  /*0b20*/  UMOV UR47, 0xffffffff ;  /* 0xffffffff002f7882 */ /* 0x000fe20000000000 */
[----:B------:R-:W-:Y:S01]  /*0b30*/  ISETP.GE.U32.AND P0, PT, R16, UR4, PT ;  /* 0x0000000410007c0c */ /* 0x000fe2000bf06070 */
[----:B------:R-:W-:Y:S01]  /*0b40*/  IMAD.MOV.U32 R95, RZ, RZ, -0x1 ;  /* 0xffffffffff5f7424 */ /* 0x000fe200078e00ff */
[----:B------:R-:W-:Y:S01]  /*0b50*/  PRMT R88, RZ, 0x7610, R88 ;  /* 0x00007610ff587816 */ /* 0x000fe20000000058 */
[----:B------:R-:W-:Y:S01]  /*0b60*/  IMAD.MOV.U32 R97, RZ, RZ, -0x1 ;  /* 0xffffffffff617424 */ /* 0x000fe200078e00ff */
[----:B------:R-:W-:Y:S02]  /*0b70*/  ISETP.GE.U32.AND.EX P0, PT, R17, UR5, PT, P0 ;  /* 0x0000000511007c0c */ /* 0x000fe4000bf06100 */
[----:B------:R-:W-:-:S11]  /*0b80*/  PRMT R0, RZ, 0x7610, R0 ;  /* 0x00007610ff007816 */ /* 0x000fd60000000000 */
[----:B------:R-:W-:Y:S05]  /*0b90*/  @P0 BRA `(.L_x_10) ;  /* 0x0000000400580947 */ /* 0x000fea0003800000 */
[----:B------:R-:W1:Y:S01]  /*0ba0*/  LDC.64 R14, c[0x0][0x8d0] ;  /* 0x00023400ff0e7b82 */ /* 0x000e620000000a00 */
[----:B------:R-:W-:Y:S01]  /*0bb0*/  MOV R4, R16 ;  /* 0x0000001000047202 */ /* 0x000fe20000000f00 */
[----:B------:R-:W-:-:S06]  /*0bc0*/  IMAD.MOV.U32 R5, RZ, RZ, R17 ;  /* 0x000000ffff057224 */ /* 0x000fcc00078e0011 */
[----:B------:R-:W2:Y:S08]  /*0bd0*/  LDC R0, c[0x0][0x8d8] ;  /* 0x00023600ff007b82 */ /* 0x000eb00000000800 */
[----:B------:R-:W3:Y:S01]  /*0be0*/  LDC.64 R20, c[0x0][0x8c8] ;  /* 0x00023200ff147b82 */ /* 0x000ee20000000a00 */
[----:B-1----:R-:W-:-:S04]  /*0bf0*/  ISETP.NE.U32.AND P0, PT, R14, RZ, PT ;  /* 0x000000ff0e00720c */ /* 0x002fc80003f05070 */
[----:B------:R-:W-:-:S13]  /*0c00*/  ISETP.NE.AND.EX P0, PT, R15, RZ, PT, P0 ;  /* 0x000000ff0f00720c */ /* 0x000fda0003f05300 */
[----:B--23--:R-:W-:Y:S05]  /*0c10*/  @!P0 BRA `(.L_x_11) ;  /* 0x0000000000288947 */ /* 0x00cfea0003800000 */
[----:B------:R-:W1:Y:S02]  /*0c20*/  LDC R3, c[0x0][0x8dc] ;  /* 0x00023700ff037b82 */ /* 0x000e640000000800 */
[----:B-1----:R-:W-:-:S05]  /*0c30*/  IADD3 R3, P0, R16, R3, RZ ;  /* 0x0000000310037210 */ /* 0x002fca0007f1e0ff */
[----:B------:R-:W-:-:S04]  /*0c40*/  IMAD.X R11, RZ, RZ, R17, P0 ;  /* 0x000000ffff0b7224 */ /* 0x000fc800000e0611 */
[----:B------:R-:W-:-:S04]  /*0c50*/  IMAD.WIDE.U32 R4, R11, R14, RZ ;  /* 0x0000000e0b047225 */ /* 0x000fc800078e00ff */
[----:B------:R-:W-:-:S04]  /*0c60*/  IMAD.WIDE.U32 R6, P0, R3, R15, R4 ;  /* 0x0000000f03067225 */ /* 0x000fc80007800004 */
[----:B------:R-:W-:-:S04]  /*0c70*/  IMAD.WIDE.U32 R4, R3, R14, RZ ;  /* 0x0000000e03047225 */ /* 0x000fc800078e00ff */
[----:B------:R-:W-:Y:S01]  /*0c80*/  IMAD.X R13, RZ, RZ, RZ, P0 ;  /* 0x000000ffff0d7224 */ /* 0x000fe200000e06ff */
[----:B------:R-:W-:Y:S01]  /*0c90*/  IADD3 RZ, P0, R5, R6, RZ ;  /* 0x0000000605ff7210 */ /* 0x000fe20007f1e0ff */
[----:B------:R-:W-:-:S04]  /*0ca0*/  IMAD.MOV.U32 R12, RZ, RZ, R7 ;  /* 0x000000ffff0c7224 */ /* 0x000fc800078e0007 */
[----:B------:R-:W-:-:S08]  /*0cb0*/  IMAD.WIDE.U32.X R4, R11, R15, R12, P0 ;  /* 0x0000000f0b047225 */ /* 0x000fd000000e040c */
.L_x_11:
[-CC-:B------:R-:W-:Y:S01]  /*0cc0*/  SHF.R.U64 R27, R4, R0.reuse, R5.reuse ;  /* 0x00000000041b7219 */ /* 0x180fe20000001205 */
[----:B------:R-:W1:Y:S01]  /*0cd0*/  LDC.64 R24, c[0x0][0x8e8] ;  /* 0x00023a00ff187b82 */ /* 0x000e620000000a00 */
[----:B------:R-:W-:Y:S01]  /*0ce0*/  SHF.R.U32.HI R0, RZ, R0, R5 ;  /* 0x00000000ff007219 */ /* 0x000fe20000011605 */
[----:B------:R-:W-:Y:S01]  /*0cf0*/  ULDC UR4, c[0x0][0x150] ;  /* 0x0000540000047ab9 */ /* 0x000fe20000000800 */
[----:B------:R-:W-:-:S05]  /*0d00*/  IADD3 R3, P0, RZ, -R27, RZ ;  /* 0x8000001bff037210 */ /* 0x000fca0007f1e0ff */
[----:B------:R-:W-:Y:S01]  /*0d10*/  IMAD.X R5, RZ, RZ, ~R0, P0 ;  /* 0x000000ffff057224 */ /* 0x000fe200000e0e00 */
[----:B------:R-:W2:Y:S03]  /*0d20*/  LDC R6, c[0x0][0x8c0] ;  /* 0x00023000ff067b82 */ /* 0x000ea60000000800 */
[-C--:B------:R-:W-:Y:S02]  /*0d30*/  IMAD R0, R5, R20.reuse, RZ ;  /* 0x0000001405007224 */ /* 0x080fe400078e02ff */
[----:B------:R-:W-:-:S03]  /*0d40*/  IMAD.WIDE.U32 R4, R3, R20, R16 ;  /* 0x0000001403047225 */ /* 0x000fc600078e0010 */
[----:B------:R-:W3:Y:S01]  /*0d50*/  LDC R14, c[0x0][0x8b0] ;  /* 0x00022c00ff0e7b82 */ /* 0x000ee20000000800 */
[----:B------:R-:W-:Y:S01]  /*0d60*/  IMAD R3, R3, R21, R0 ;  /* 0x0000001503037224 */ /* 0x000fe200078e0200 */
[----:B------:R-:W-:-:S03]  /*0d70*/  I2FP.F32.U32 R0, R8 ;  /* 0x0000000800007245 */ /* 0x000fc60000201000 */
[----:B------:R-:W-:Y:S02]  /*0d80*/  IMAD.IADD R5, R5, 0x1, R3 ;  /* 0x0000000105057824 */ /* 0x000fe400078e0203 */
[----:B------:R-:W-:Y:S01]  /*0d90*/  FMUL R0, R0, UR4 ;  /* 0x0000000400007c20 */ /* 0x000fe20008400000 */
[----:B------:R-:W4:Y:S01]  /*0da0*/  LDC R3, c[0x0][0x144] ;  /* 0x00005100ff037b82 */ /* 0x000f220000000800 */
[----:B-1----:R-:W-:Y:S01]  /*0db0*/  ISETP.NE.U32.AND P0, PT, R24, RZ, PT ;  /* 0x000000ff1800720c */ /* 0x002fe20003f05070 */
[----:B------:R-:W-:-:S03]  /*0dc0*/  ULDC UR4, c[0x0][0x154] ;  /* 0x0000550000047ab9 */ /* 0x000fc60000000800 */
[----:B------:R-:W1:Y:S01]  /*0dd0*/  F2I.U32.TRUNC.NTZ R0, R0 ;  /* 0x0000000000007305 */ /* 0x000e62000020f000 */
[----:B------:R-:W-:Y:S02]  /*0de0*/  ISETP.NE.AND.EX P0, PT, R25, RZ, PT, P0 ;  /* 0x000000ff1900720c */ /* 0x000fe40003f05300 */
[----:B------:R-:W4:Y:S01]  /*0df0*/  LDC R13, c[0x0][0x148] ;  /* 0x00005200ff0d7b82 */ /* 0x000f220000000800 */
[-CC-:B--2---:R-:W-:Y:S02]  /*0e00*/  SHF.R.U64 R12, R4, R6.reuse, R5.reuse ;  /* 0x00000006040c7219 */ /* 0x184fe40000001205 */
[----:B------:R-:W-:Y:S01]  /*0e10*/  SHF.R.U32.HI R5, RZ, R6, R5 ;  /* 0x00000006ff057219 */ /* 0x000fe20000011605 */
[----:B------:R-:W-:Y:S01]  /*0e20*/  IMAD.MOV.U32 R6, RZ, RZ, -0x1 ;  /* 0xffffffffff067424 */ /* 0x000fe200078e00ff */
[----:B------:R-:W-:-:S03]  /*0e30*/  I2FP.F32.U32 R4, R10 ;  /* 0x0000000a00047245 */ /* 0x000fc60000201000 */
[----:B------:R-:W2:Y:S01]  /*0e40*/  LDC R20, c[0x0][0x8a8] ;  /* 0x00022a00ff147b82 */ /* 0x000ea20000000800 */
[-CC-:B---3--:R-:W-:Y:S01]  /*0e50*/  SHF.R.U64 R28, R12, R14.reuse, R5.reuse ;  /* 0x0000000e0c1c7219 */ /* 0x188fe20000001205 */
[----:B------:R-:W-:Y:S01]  /*0e60*/  FMUL R4, R4, UR4 ;  /* 0x0000000404047c20 */ /* 0x000fe20008400000 */
[----:B------:R-:W-:Y:S01]  /*0e70*/  SHF.R.U32.HI R5, RZ, R14, R5 ;  /* 0x0000000eff057219 */ /* 0x000fe20000011605 */
[----:B-1----:R-:W-:Y:S01]  /*0e80*/  IMAD.MOV R0, RZ, RZ, -R0 ;  /* 0x000000ffff007224 */ /* 0x002fe200078e0a00 */
[----:B------:R-:W-:Y:S01]  /*0e90*/  ULDC UR4, c[0x0][0x900] ;  /* 0x0002400000047ab9 */ /* 0x000fe20000000800 */
[----:B------:R1:W3:Y:S01]  /*0ea0*/  F2I.U32.TRUNC.NTZ R11, R4 ;  /* 0x00000004000b7305 */ /* 0x0002e2000020f000 */
[--C-:B------:R-:W-:Y:S01]  /*0eb0*/  SHF.R.U64 R14, R28, UR4, R5.reuse ;  /* 0x000000041c0e7c19 */ /* 0x100fe20008001205 */
[----:B------:R-:W2:Y:S01]  /*0ec0*/  LDC R21, c[0x0][0x8f0] ;  /* 0x00023c00ff157b82 */ /* 0x000ea20000000800 */
[----:B----4-:R-:W-:Y:S01]  /*0ed0*/  IMAD R0, R3, R0, R8 ;  /* 0x0000000003007224 */ /* 0x010fe200078e0208 */
[----:B------:R-:W-:-:S02]  /*0ee0*/  SHF.R.U32.HI R5, RZ, UR4, R5 ;  /* 0x00000004ff057c19 */ /* 0x000fc40008011605 */
[----:B------:R-:W-:Y:S02]  /*0ef0*/  SHF.L.U32 R3, R6, UR4, RZ ;  /* 0x0000000406037c19 */ /* 0x000fe400080006ff */
[----:B-1----:R-:W-:Y:S02]  /*0f00*/  MOV R4, R14 ;  /* 0x0000000e00047202 */ /* 0x002fe40000000f00 */
[----:B------:R-:W1:Y:S08]  /*0f10*/  LDC R23, c[0x0][0x8e0] ;  /* 0x00023800ff177b82 */ /* 0x000e700000000800 */
[----:B------:R-:W4:Y:S01]  /*0f20*/  LDC R26, c[0x0][0x8b8] ;  /* 0x00022e00ff1a7b82 */ /* 0x000f220000000800 */
[----:B---3--:R-:W-:Y:S05]  /*0f30*/  @!P0 BRA `(.L_x_12) ;  /* 0x0000000000288947 */ /* 0x008fea0003800000 */
[----:B------:R-:W3:Y:S02]  /*0f40*/  LDC R9, c[0x0][0x8f4] ;  /* 0x00023d00ff097b82 */ /* 0x000ee40000000800 */
[----:B---3--:R-:W-:-:S05]  /*0f50*/  IADD3 R9, P0, R14, R9, RZ ;  /* 0x000000090e097210 */ /* 0x008fca0007f1e0ff */
        /* <DEDUP_REMOVED lines=8> */
.L_x_12:
[----:B------:R-:W-:Y:S01]  /*0fe0*/  LOP3.LUT R3, RZ, R3, RZ, 0x33, !PT ;  /* 0x00000003ff037212 */ /* 0x000fe200078e33ff */
[----:B------:R-:W-:Y:S01]  /*0ff0*/  USHF.L.U32 UR4, UR37, UR4, URZ ;  /* 0x0000000425047299 */ /* 0x000fe2000800063f */
[----:B--2---:R-:W-:Y:S01]  /*1000*/  SHF.R.U64 R4, R4, R21, R5 ;  /* 0x0000001504047219 */ /* 0x004fe20000001205 */
[----:B------:R-:W-:Y:S01]  /*1010*/  VIADD R5, R20, 0xffffffff ;  /* 0xffffffff14057836 */ /* 0x000fe20000000000 */
[----:B------:R-:W-:Y:S01]  /*1020*/  LOP3.LUT R3, R28, R3, RZ, 0xc0, !PT ;  /* 0x000000031c037212 */ /* 0x000fe200078ec0ff */
[----:B------:R-:W-:Y:S01]  /*1030*/  IMAD.MOV R11, RZ, RZ, -R11 ;  /* 0x000000ffff0b7224 */ /* 0x000fe200078e0a0b */
[----:B------:R-:W-:Y:S01]  /*1040*/  R2UR UR47, R27 ;  /* 0x000000001b2f72ca */ /* 0x000fe200000e0000 */
[----:B------:R-:W-:Y:S01]  /*1050*/  IMAD.MOV R6, RZ, RZ, -R4 ;  /* 0x000000ffff067224 */ /* 0x000fe200078e0a04 */
[----:B------:R-:W-:Y:S01]  /*1060*/  LOP3.LUT R5, R12, R5, RZ, 0xc0, !PT ;  /* 0x000000050c057212 */ /* 0x000fe200078ec0ff */
[----:B------:R-:W-:Y:S02]  /*1070*/  IMAD R7, R4, UR4, R3 ;  /* 0x0000000404077c24 */ /* 0x000fe4000f8e0203 */
[----:B------:R-:W-:-:S02]  /*1080*/  @P6 IMAD R0, R13, R11, R10 ;  /* 0x0000000b0d006224 */ /* 0x000fc400078e020a */
[----:B-1----:R-:W-:Y:S02]  /*1090*/  IMAD R3, R6, R23, R14 ;  /* 0x0000001706037224 */ /* 0x002fe400078e020e */
[----:B----4-:R-:W-:Y:S02]  /*10a0*/  IMAD R0, R7, R26, R0 ;  /* 0x0000001a07007224 */ /* 0x010fe400078e0200 */
[----:B------:R-:W-:Y:S02]  /*10b0*/  IMAD R3, R3, R20, R5 ;  /* 0x0000001403037224 */ /* 0x000fe400078e0205 */
[----:B------:R-:W-:-:S03]  /*10c0*/  IMAD.MOV.U32 R4, RZ, RZ, 0x1 ;  /* 0x00000001ff047424 */ /* 0x000fc600078e00ff */
[----:B------:R-:W-:Y:S02]  /*10d0*/  SEL R97, R3, R0, !P6 ;  /* 0x0000000003617207 */ /* 0x000fe40007000000 */
[----:B------:R-:W-:Y:S02]  /*10e0*/  SEL R95, R0, R3, !P6 ;  /* 0x00000003005f7207 */ /* 0x000fe40007000000 */
[----:B------:R-:W-:-:S07]  /*10f0*/  PRMT R0, R4, 0x7610, R0 ;  /* 0x0000761004007816 */ /* 0x000fce0000000000 */
.L_x_10:
[----:B------:R-:W-:-:S08]  /*1100*/  NOP ;  /* 0x0000000000007918 */ /* 0x000fd00000000000 */
[----:B------:R-:W1:Y:S02]  /*1110*/  USETMAXREG.TRY_ALLOC.CTAPOOL UP0, 0xe8 ;  /* 0x000000e8000079c8 */ /* 0x000e640008000600 */
[----:B-1----:R-:W-:-:S13]  /*1120*/  PLOP3.LUT P0, PT, PT, PT, UP0, 0x80, 0x0 ;  /* 0x000000000000781c */ /* 0x002fda0003f0f008 */
[----:B------:R-:W-:Y:S05]  /*1130*/  @!P0 BRA `(.L_x_10) ;  /* 0xfffffffc00f08947 */ /* 0x000fea000383ffff */
[----:B------:R-:W-:Y:S02]  /*1140*/  ULDC.64 UR4, c[0x0][0x590] ;  /* 0x0001640000047ab9 */ /* 0x000fe40000000a00 */
[----:B------:R-:W-:Y:S01]  /*1150*/  IMAD.U32 R103, RZ, RZ, UR4 ;  /* 0x00000004ff677e24 */ /* 0x000fe2000f8e00ff */
[----:B------:R-:W-:-:S04]  /*1160*/  MOV R105, UR5 ;  /* 0x0000000500697c02 */ /* 0x000fc80008000f00 */
[----:B------:R-:W-:-:S04]  /*1170*/  ISETP.NE.U32.AND P0, PT, R103, RZ, PT ;  /* 0x000000ff6700720c */ /* 0x000fc80003f05070 */
[----:B------:R-:W-:-:S13]  /*1180*/  ISETP.NE.AND.EX P0, PT, R105, RZ, PT, P0 ;  /* 0x000000ff6900720c */ /* 0x000fda0003f05300 */
[----:B------:R-:W-:Y:S05]  /*1190*/  @P0 BRA `(.L_x_13) ;  /* 0x00000000002c0947 */ /* 0x000fea0003800000 */
[----:B------:R-:W-:Y:S02]  /*11a0*/  ULDC.64 UR4, c[0x0][0x588] ;  /* 0x0001620000047ab9 */ /* 0x000fe40000000a00 */
[----:B------:R-:W-:-:S04]  /*11b0*/  ISETP.NE.U32.AND P0, PT, RZ, UR4, PT ;  /* 0x00000004ff007c0c */ /* 0x000fc8000bf05070 */
[----:B------:R-:W-:-:S13]  /*11c0*/  ISETP.NE.AND.EX P0, PT, RZ, UR5, PT, P0 ;  /* 0x00000005ff007c0c */ /* 0x000fda000bf05300 */
[----:B------:R-:W-:Y:S05]  /*11d0*/  @!P0 BRA `(.L_x_14) ;  /* 0x0000000000108947 */ /* 0x000fea0003800000 */
[----:B------:R-:W1:Y:S02]  /*11e0*/  LDC.64 R90, c[0x0][0x588] ;  /* 0x00016200ff5a7b82 */ /* 0x000e640000000a00 */
[----:B-1----:R1:W5:Y:S01]  /*11f0*/  LDG.E R90, desc[UR42][R90.64] ;  /* 0x0000002a5a5a7981 */ /* 0x002362000c1e1900 */
[----:B------:R-:W-:Y:S01]  /*1200*/  IMAD.MOV.U32 R88, RZ, RZ, 0x1 ;  /* 0x00000001ff587424 */ /* 0x000fe200078e00ff */
[----:B------:R-:W-:Y:S06]  /*1210*/  BRA `(.L_x_13) ;  /* 0x00000000000c7947 */ /* 0x000fec0003800000 */
.L_x_14:
[----:B------:R-:W-:Y:S01]  /*1220*/  ULDC UR4, c[0x0][0x580] ;  /* 0x0001600000047ab9 */ /* 0x000fe20000000800 */
[----:B------:R-:W-:Y:S02]  /*1230*/  IMAD.MOV.U32 R88, RZ, RZ, 0x1 ;  /* 0x00000001ff587424 */ /* 0x000fe400078e00ff */
[----:B------:R-:W-:-:S07]  /*1240*/  IMAD.U32 R90, RZ, RZ, UR4 ;  /* 0x00000004ff5a7e24 */ /* 0x000fce000f8e00ff */
.L_x_13:
[----:B------:R-:W-:Y:S02]  /*1250*/  ULDC.64 UR4, c[0x0][0x5b0] ;  /* 0x00016c0000047ab9 */ /* 0x000fe40000000a00 */
[----:B------:R-:W-:-:S04]  /*1260*/  ISETP.NE.U32.AND P0, PT, RZ, UR4, PT ;  /* 0x00000004ff007c0c */ /* 0x000fc8000bf05070 */
[----:B------:R-:W-:-:S13]  /*1270*/  ISETP.NE.AND.EX P0, PT, RZ, UR5, PT, P0 ;  /* 0x00000005ff007c0c */ /* 0x000fda000bf05300 */
[----:B------:R-:W-:Y:S05]  /*1280*/  @P0 BRA `(.L_x_15) ;  /* 0x0000000000240947 */ /* 0x000fea0003800000 */
[----:B------:R-:W-:Y:S02]  /*1290*/  ULDC.64 UR4, c[0x0][0x5a8] ;  /* 0x00016a0000047ab9 */ /* 0x000fe40000000a00 */
[----:B------:R-:W-:-:S04]  /*12a0*/  ISETP.NE.U32.AND P0, PT, RZ, UR4, PT ;  /* 0x00000004ff007c0c */ /* 0x000fc8000bf05070 */
[----:B------:R-:W-:-:S13]  /*12b0*/  ISETP.NE.AND.EX P0, PT, RZ, UR5, PT, P0 ;  /* 0x00000005ff007c0c */ /* 0x000fda000bf05300 */
[----:B------:R-:W-:Y:S05]  /*12c0*/  @!P0 BRA `(.L_x_16) ;  /* 0x00000000000c8947 */ /* 0x000fea0003800000 */
[----:B------:R-:W1:Y:S02]  /*12d0*/  LDC.64 R4, c[0x0][0x5a8] ;  /* 0x00016a00ff047b82 */ /* 0x000e640000000a00 */
[----:B-1----:R2:W5:Y:S01]  /*12e0*/  LDG.E R91, desc[UR42][R4.64] ;  /* 0x0000002a045b7981 */ /* 0x002562000c1e1900 */
[----:B------:R-:W-:Y:S05]  /*12f0*/  BRA `(.L_x_15) ;  /* 0x0000000000087947 */ /* 0x000fea0003800000 */
.L_x_16:
[----:B------:R-:W-:Y:S02]  /*1300*/  ULDC UR4, c[0x0][0x5a0] ;  /* 0x0001680000047ab9 */ /* 0x000fe40000000800 */
[----:B-1----:R-:W-:-:S07]  /*1310*/  IMAD.U32 R91, RZ, RZ, UR4 ;  /* 0x00000004ff5b7e24 */ /* 0x002fce000f8e00ff */
.L_x_15:
[----:B------:R-:W-:Y:S01]  /*1320*/  LOP3.LUT P1, RZ, R0, 0xff, RZ, 0xc0, !PT ;  /* 0x000000ff00ff7812 */ /* 0x000fe2000782c0ff */
[----:B------:R-:W-:Y:S01]  /*1330*/  UMOV UR39, URZ ;  /* 0x0000003f00277c82 */ /* 0x000fe20008000000 */
[----:B------:R-:W-:-:S11]  /*1340*/  PLOP3.LUT P0, PT, PT, PT, PT, 0x80, 0x0 ;  /* 0x000000000000781c */ /* 0x000fd60003f0f070 */
[----:B------:R-:W-:Y:S05]  /*1350*/  @!P1 BRA `(.L_x_17) ;  /* 0x00000040001c9947 */ /* 0x000fea0003800000 */
[----:B------:R-:W-:Y:S01]  /*1360*/  ULDC UR4, c[0x0][0x28c] ;  /* 0x0000a30000047ab9 */ /* 0x000fe20000000800 */
[----:B------:R-:W-:Y:S01]  /*1370*/  LOP3.LUT R99, R22, 0x1, RZ, 0xfc, !PT ;  /* 0x0000000116637812 */ /* 0x000fe200078efcff */
[----:B------:R-:W-:Y:S01]  /*1380*/  UIADD3 UR4, UR4, 0x3f, URZ ;  /* 0x0000003f04047890 */ /* 0x000fe2000fffe03f */
[----:B------:R-:W-:Y:S01]  /*1390*/  LOP3.LUT R101, R19, 0x1, RZ, 0xfc, !PT ;  /* 0x0000000113657812 */ /* 0x000fe200078efcff */
[----:B------:R-:W-:Y:S01]  /*13a0*/  IMAD.MOV.U32 R89, RZ, RZ, 0x1 ;  /* 0x00000001ff597424 */ /* 0x000fe200078e00ff */
[C---:B------:R-:W-:Y:S01]  /*13b0*/  PRMT R92, R88.reuse, 0x7610, R92 ;  /* 0x00007610585c7816 */ /* 0x040fe2000000005c */
[----:B------:R-:W-:Y:S01]  /*13c0*/  USHF.R.S32.HI UR5, URZ, 0x1f, UR4 ;  /* 0x0000001f3f057899 */ /* 0x000fe20008011404 */
[----:B-----5:R-:W-:Y:S01]  /*13d0*/  IMAD.MOV.U32 R93, RZ, RZ, R90 ;  /* 0x000000ffff5d7224 */ /* 0x020fe200078e005a */
[----:B------:R-:W-:Y:S01]  /*13e0*/  PRMT R94, R88, 0x7610, R94 ;  /* 0x00007610585e7816 */ /* 0x000fe2000000005e */
[----:B------:R-:W-:Y:S01]  /*13f0*/  IMAD.MOV.U32 R96, RZ, RZ, R90 ;  /* 0x000000ffff607224 */ /* 0x000fe200078e005a */
[----:B------:R-:W-:Y:S01]  /*1400*/  ULEA.HI UR5, UR5, UR4, URZ, 0x6 ;  /* 0x0000000405057291 */ /* 0x000fe2000f8f303f */
[----:B------:R-:W-:Y:S01]  /*1410*/  ULDC.64 UR54, c[0x0][0x198] ;  /* 0x0000660000367ab9 */ /* 0x000fe20000000a00 */
[----:B------:R-:W-:Y:S01]  /*1420*/  UMOV UR48, URZ ;  /* 0x0000003f00307c82 */ /* 0x000fe20008000000 */
[----:B------:R-:W-:Y:S01]  /*1430*/  UMOV UR49, URZ ;  /* 0x0000003f00317c82 */ /* 0x000fe20008000000 */
[----:B------:R-:W-:Y:S01]  /*1440*/  USHF.R.S32.HI UR51, URZ, 0x6, UR5 ;  /* 0x000000063f337899 */ /* 0x000fe20008011405 */
[----:B------:R-:W-:Y:S01]  /*1450*/  UMOV UR50, URZ ;  /* 0x0000003f00327c82 */ /* 0x000fe20008000000 */
[----:B------:R-:W-:-:S10]  /*1460*/  UMOV UR39, URZ ;  /* 0x0000003f00277c82 */ /* 0x000fd40008000000 */
.L_x_91:
[----:B------:R-:W-:Y:S01]  /*1470*/  LOP3.LUT R0, R18, 0x80, RZ, 0xc0, !PT ;  /* 0x0000008012007812 */ /* 0x000fe200078ec0ff */
[----:B------:R-:W3:Y:S01]  /*1480*/  S2UR UR52, SR_CgaCtaId ;  /* 0x00000000003479c3 */ /* 0x000ee20000008800 */
[----:B------:R-:W-:Y:S02]  /*1490*/  UMOV UR53, 0x400 ;  /* 0x0000040000357882 */ /* 0x000fe40000000000 */
[----:B------:R-:W-:-:S06]  /*14a0*/  SHF.R.U32.HI R0, RZ, 0x7, R0 ;  /* 0x00000007ff007819 */ /* 0x000fcc0000011600 */
[----:B------:R-:W4:Y:S01]  /*14b0*/  SHFL.IDX PT, R0, R0, RZ, 0x1f ;  /* 0x00001fff00007589 */ /* 0x000f2200000e0000 */
[----:B---3--:R-:W-:Y:S01]  /*14c0*/  ULEA UR53, UR52, UR53, 0x18 ;  /* 0x0000003534357291 */ /* 0x008fe2000f8ec03f */
[----:B----4-:R-:W-:-:S13]  /*14d0*/  R2UR UR4, R0 ;  /* 0x00000000000472ca */ /* 0x010fda00000e0000 */
[----:B------:R-:W-:-:S04]  /*14e0*/  ULEA.HI UR5, UR4, UR4, URZ, 0x1 ;  /* 0x0000000404057291 */ /* 0x000fc8000f8f083f */
[----:B------:R-:W-:-:S04]  /*14f0*/  ULOP3.LUT UR5, UR5, 0x7fffe, URZ, 0xc0, !UPT ;  /* 0x0007fffe05057892 */ /* 0x000fc8000f8ec03f */
[----:B------:R-:W-:-:S03]  /*1500*/  UIADD3 UR5, UR4, -UR5, URZ ;  /* 0x8000000504057290 */ /* 0x000fc6000fffe03f */
[----:B------:R-:W-:Y:S01]  /*1510*/  ULDC UR4, c[0x0][0x28c] ;  /* 0x0000a30000047ab9 */ /* 0x000fe20000000800 */
[----:B------:R-:W-:Y:S01]  /*1520*/  ULEA UR5, UR5, UR53, 0xd ;  /* 0x0000003505057291 */ /* 0x000fe2000f8e683f */
[----:B------:R-:W-:-:S03]  /*1530*/  ISETP.LT.AND P0, PT, RZ, UR4, PT ;  /* 0x00000004ff007c0c */ /* 0x000fc6000bf01270 */
[----:B------:R-:W-:-:S04]  /*1540*/  UIADD3 UR5, UR5, 0x8400, URZ ;  /* 0x0000840005057890 */ /* 0x000fc8000fffe03f */
[----:B------:R-:W-:-:S04]  /*1550*/  USHF.R.U32.HI UR5, URZ, 0x4, UR5 ;  /* 0x000000043f057899 */ /* 0x000fc80008011605 */
[----:B------:R-:W-:Y:S02]  /*1560*/  ULOP3.LUT UR44, UR5, 0x3fff, URZ, 0xc0, !UPT ;  /* 0x00003fff052c7892 */ /* 0x000fe4000f8ec03f */
[----:B------:R-:W-:Y:S10]  /*1570*/  @P0 BRA `(.L_x_18) ;  /* 0x0000000000400947 */ /* 0x000ff40003800000 */
[----:B------:R-:W-:Y:S01]  /*1580*/  MOV R0, 0x0 ;  /* 0x0000000000007802 */ /* 0x000fe20000000f00 */
[----:B------:R-:W-:Y:S01]  /*1590*/  ULDC.64 UR4, c[0x4][0x70] ;  /* 0x01001c0000047ab9 */ /* 0x000fe20000000a00 */
[----:B------:R-:W-:Y:S01]  /*15a0*/  ULDC.64 UR6, c[0x4][0x8] ;  /* 0x0100020000067ab9 */ /* 0x000fe20000000a00 */
[----:B--2---:R-:W-:Y:S01]  /*15b0*/  IMAD.U32 R4, RZ, RZ, UR4 ;  /* 0x00000004ff047e24 */ /* 0x004fe2000f8e00ff */
[----:B------:R2:W3:Y:S01]  /*15c0*/  LDC.64 R14, c[0x4][R0] ;  /* 0x01000000000e7b82 */ /* 0x0004e20000000a00 */
[----:B------:R-:W-:Y:S01]  /*15d0*/  MOV R5, UR5 ;  /* 0x0000000500057c02 */ /* 0x000fe20008000f00 */
[----:B------:R-:W-:Y:S01]  /*15e0*/  ULDC.64 UR4, c[0x4][0x78] ;  /* 0x01001e0000047ab9 */ /* 0x000fe20000000a00 */
[----:B------:R-:W-:Y:S02]  /*15f0*/  IMAD.U32 R10, RZ, RZ, UR6 ;  /* 0x00000006ff0a7e24 */ /* 0x000fe4000f8e00ff */
[----:B------:R-:W-:Y:S02]  /*1600*/  IMAD.U32 R6, RZ, RZ, UR4 ;  /* 0x00000004ff067e24 */ /* 0x000fe4000f8e00ff */
[----:B------:R-:W-:-:S02]  /*1610*/  IMAD.U32 R7, RZ, RZ, UR5 ;  /* 0x00000005ff077e24 */ /* 0x000fc4000f8e00ff */
[----:B------:R-:W-:Y:S02]  /*1620*/  IMAD.U32 R11, RZ, RZ, UR7 ;  /* 0x00000007ff0b7e24 */ /* 0x000fe4000f8e00ff */
[----:B------:R-:W-:Y:S02]  /*1630*/  IMAD.MOV.U32 R8, RZ, RZ, 0x1e1 ;  /* 0x000001e1ff087424 */ /* 0x000fe400078e00ff */
[----:B------:R-:W-:Y:S02]  /*1640*/  IMAD.MOV.U32 R12, RZ, RZ, 0x1 ;  /* 0x00000001ff0c7424 */ /* 0x000fe400078e00ff */
[----:B--2---:R-:W-:-:S07]  /*1650*/  IMAD.MOV.U32 R13, RZ, RZ, RZ ;  /* 0x000000ffff0d7224 */ /* 0x004fce00078e00ff */
[----:B------:R-:W-:-:S07]  /*1660*/  LEPC R20, `(.L_x_18) ;  /* 0x000000001014794e */ /* 0x000fce0000000000 */
[----:B-1-3--:R-:W-:Y:S05]  /*1670*/  CALL.ABS.NOINC R14 ;  /* 0x000000000e007343 */ /* 0x00afea0003c00000 */
.L_x_18:
[----:B------:R-:W-:-:S13]  /*1680*/  ISETP.NE.AND P0, PT, R99, 0x3, PT ;  /* 0x000000036300780c */ /* 0x000fda0003f05270 */
[----:B------:R-:W-:Y:S05]  /*1690*/  @!P0 BRA `(.L_x_19) ;  /* 0x0000000000048947 */ /* 0x000fea0003800000 */
[----:B------:R-:W-:Y:S01]  /*16a0*/  BPT.TRAP 0x1 ;  /* 0x000000040000795c */ /* 0x000fe20000300000 */
.L_x_19:
[----:B------:R-:W-:Y:S01]  /*16b0*/  IMAD.U32 R3, RZ, RZ, UR50 ;  /* 0x00000032ff037e24 */ /* 0x000fe2000f8e00ff */
[----:B------:R-:W-:-:S04]  /*16c0*/  MOV R0, UR49 ;  /* 0x0000003100007c02 */ /* 0x000fc80008000f00 */
[----:B------:R-:W-:Y:S02]  /*16d0*/  LEA R3, R3, UR53, 0x3 ;  /* 0x0000003503037c11 */ /* 0x000fe4000f8e18ff */
[----:B------:R-:W-:-:S04]  /*16e0*/  SHF.L.U32 R0, R0, 0x1f, RZ ;  /* 0x0000001f00007819 */ /* 0x000fc800000006ff */
[----:B------:R3:W4:Y:S01]  /*16f0*/  SYNCS.PHASECHK.TRANS64.TRYWAIT P1, [R3+URZ], R0 ;  /* 0x00000000030075a7 */ /* 0x000722000802017f */
[----:B------:R-:W-:Y:S05]  /*1700*/  @!P0 BRA `(.L_x_20) ;  /* 0x0000000000048947 */ /* 0x000fea0003800000 */
[----:B------:R-:W-:Y:S01]  /*1710*/  BPT.TRAP 0x1 ;  /* 0x000000040000795c */ /* 0x000fe20000300000 */
.L_x_20:
[----:B----4-:R-:W-:Y:S05]  /*1720*/  @P1 BRA `(.L_x_21) ;  /* 0x0000000000081947 */ /* 0x010fea0003800000 */
[----:B------:R-:W4:Y:S02]  /*1730*/  SYNCS.PHASECHK.TRANS64.TRYWAIT P1, [R3+URZ], R0 ;  /* 0x00000000030075a7 */ /* 0x000f24000802017f */
[----:B----4-:R-:W-:Y:S05]  /*1740*/  @!P1 BRA `(.L_x_22) ;  /* 0x0000006400dc9947 */ /* 0x010fea0003800000 */
.L_x_21:
[----:B------:R-:W-:-:S04]  /*1750*/  UISETP.LT.AND UP0, UPT, UR51, 0x1, UPT ;  /* 0x000000013300788c */ /* 0x000fc8000bf01270 */
[----:B------:R-:W-:-:S06]  /*1760*/  USEL UR4, UR51, 0x1, UP0 ;  /* 0x0000000133047887 */ /* 0x000fcc0008000000 */
[----:B---34-:R-:W-:Y:S01]  /*1770*/  IMAD.U32 R0, RZ, RZ, UR4 ;  /* 0x00000004ff007e24 */ /* 0x018fe2000f8e00ff */
[----:B------:R-:W-:Y:S05]  /*1780*/  WARPSYNC.ALL ;  /* 0x0000000000007948 */ /* 0x000fea0003800000 */
[----:B------:R-:W-:-:S04]  /*1790*/  IADD3 R0, -R0, UR51, RZ ;  /* 0x0000003300007c10 */ /* 0x000fc8000fffe1ff */
[----:B------:R-:W-:Y:S01]  /*17a0*/  ISETP.GE.AND P1, PT, R0, 0x1, PT ;  /* 0x000000010000780c */ /* 0x000fe20003f26270 */
[----:B------:R-:W-:Y:S01]  /*17b0*/  UIADD3 UR4, UR53, 0x28400, URZ ;  /* 0x0002840035047890 */ /* 0x000fe2000fffe03f */
[----:B------:R-:W-:Y:S01]  /*17c0*/  WARPGROUP.ARRIVE ;  /* 0x00000000000079c5 */ /* 0x000fe20000000000 */
[----:B------:R-:W-:Y:S02]  /*17d0*/  ULOP3.LUT UR8, UR44, 0x10000, URZ, 0xfc, !UPT ;  /* 0x000100002c087892 */ /* 0x000fe4000f8efc3f */
[----:B------:R-:W-:Y:S02]  /*17e0*/  USHF.R.U32.HI UR4, URZ, 0x4, UR4 ;  /* 0x000000043f047899 */ /* 0x000fe40008011604 */
[----:B------:R-:W-:Y:S02]  /*17f0*/  ULEA UR11, UR50, UR8, 0xb ;  /* 0x00000008320b7291 */ /* 0x000fe4000f8e583f */
[----:B------:R-:W-:Y:S01]  /*1800*/  ULOP3.LUT UR4, UR4, 0x3fff, URZ, 0xc0, !UPT ;  /* 0x00003fff04047892 */ /* 0x000fe2000f8ec03f */
[----:B------:R-:W-:Y:S01]  /*1810*/  UMOV UR5, 0x40000040 ;  /* 0x4000004000057882 */ /* 0x000fe20000000000 */
[----:B------:R-:W-:-:S02]  /*1820*/  UMOV UR7, 0x40000040 ;  /* 0x4000004000077882 */ /* 0x000fc40000000000 */
[----:B------:R-:W-:Y:S02]  /*1830*/  ULOP3.LUT UR9, UR4, 0x10000, URZ, 0xfc, !UPT ;  /* 0x0001000004097892 */ /* 0x000fe4000f8efc3f */
[----:B------:R-:W-:Y:S02]  /*1840*/  UIADD3 UR12, UR11, 0x400, URZ ;  /* 0x000004000b0c7890 */ /* 0x000fe4000fffe03f */
[----:B------:R-:W-:Y:S01]  /*1850*/  ULEA UR10, UR50, UR9, 0x9 ;  /* 0x00000009320a7291 */ /* 0x000fe2000f8e483f */
[----:B------:R-:W-:-:S06]  /*1860*/  UMOV UR4, UR11 ;  /* 0x0000000b00047c82 */ /* 0x000fcc0008000000 */
[----:B------:R-:W-:Y:S02]  /*1870*/  UMOV UR6, UR10 ;  /* 0x0000000a00067c82 */ /* 0x000fe40008000000 */
[----:B------:R-:W-:Y:S01]  /*1880*/  HGMMA.64x64x16.F32 R56, gdesc[UR4], RZ, !UPT, gsb0 ;  /* 0x00e00000043879f0 */ /* 0x000fe2000c0008ff */
[----:B------:R-:W-:Y:S01]  /*1890*/  UMOV UR4, UR12 ;  /* 0x0000000c00047c82 */ /* 0x000fe20008000000 */
[----:B------:R-:W-:Y:S01]  /*18a0*/  UMOV UR5, 0x40000040 ;  /* 0x4000004000057882 */ /* 0x000fe20000000000 */
[----:B------:R-:W-:Y:S01]  /*18b0*/  UIADD3 UR12, UR11, 0x402, URZ ;  /* 0x000004020b0c7890 */ /* 0x000fe2000fffe03f */
[----:B------:R-:W-:Y:S02]  /*18c0*/  WARPGROUP.DEPBAR.LE gsb0, 0x0 ;  /* 0x00008000000079c5 */ /* 0x000fe40000010000 */
[----:B------:R-:W-:-:S06]  /*18d0*/  WARPGROUP.ARRIVE ;  /* 0x00000000000079c5 */ /* 0x000fcc0000000000 */
[----:B------:R-:W-:Y:S01]  /*18e0*/  HGMMA.64x64x16.F32 R24, gdesc[UR4], RZ, !UPT, gsb0 ;  /* 0x00e00000041879f0 */ /* 0x000fe2000c0008ff */
[----:B------:R-:W-:Y:S02]  /*18f0*/  UIADD3 UR4, UR11, 0x2, URZ ;  /* 0x000000020b047890 */ /* 0x000fe4000fffe03f */
[----:B------:R-:W-:Y:S01]  /*1900*/  UIADD3 UR6, UR10, 0x2, URZ ;  /* 0x000000020a067890 */ /* 0x000fe2000fffe03f */
[----:B------:R-:W-:Y:S01]  /*1910*/  UMOV UR5, 0x40000040 ;  /* 0x4000004000057882 */ /* 0x000fe20000000000 */
[----:B------:R-:W-:Y:S01]  /*1920*/  UMOV UR7, 0x40000040 ;  /* 0x4000004000077882 */ /* 0x000fe20000000000 */
[----:B------:R-:W-:Y:S02]  /*1930*/  WARPGROUP.DEPBAR.LE gsb0, 0x0 ;  /* 0x00008000000079c5 */ /* 0x000fe40000010000 */
[----:B------:R-:W-:-:S06]  /*1940*/  WARPGROUP.ARRIVE ;  /* 0x00000000000079c5 */ /* 0x000fcc0000000000 */
[----:B------:R-:W-:Y:S01]  /*1950*/  HGMMA.64x64x16.F32 R56, gdesc[UR4], R56, gsb0 ;  /* 0x00e00000043879f0 */ /* 0x000fe20008000838 */
[----:B------:R-:W-:Y:S01]  /*1960*/  UMOV UR4, UR12 ;  /* 0x0000000c00047c82 */ /* 0x000fe20008000000 */
[----:B------:R-:W-:Y:S01]  /*1970*/  UMOV UR5, 0x40000040 ;  /* 0x4000004000057882 */ /* 0x000fe20000000000 */
[----:B------:R-:W-:Y:S01]  /*1980*/  UIADD3 UR12, UR11, 0x404, URZ ;  /* 0x000004040b0c7890 */ /* 0x000fe2000fffe03f */
[----:B------:R-:W-:Y:S02]  /*1990*/  WARPGROUP.DEPBAR.LE gsb0, 0x0 ;  /* 0x00008000000079c5 */ /* 0x000fe40000010000 */
[----:B------:R-:W-:-:S06]  /*19a0*/  WARPGROUP.ARRIVE ;  /* 0x00000000000079c5 */ /* 0x000fcc0000000000 */
[----:B------:R-:W-:Y:S01]  /*19b0*/  HGMMA.64x64x16.F32 R24, gdesc[UR4], R24, gsb0 ;  /* 0x00e00000041879f0 */ /* 0x000fe20008000818 */
        /* <DEDUP_REMOVED lines=9> */
[----:B------:R-:W-:Y:S02]  /*1a50*/  WARPGROUP.DEPBAR.LE gsb0, 0x0 ;  /* 0x00008000000079c5 */ /* 0x000fe40000010000 */
[----:B------:R-:W-:-:S06]  /*1a60*/  WARPGROUP.ARRIVE ;  /* 0x00000000000079c5 */ /* 0x000fcc0000000000 */
[----:B------:R-:W-:Y:S01]  /*1a70*/  HGMMA.64x64x16.F32 R24, gdesc[UR4], R24, gsb0 ;  /* 0x00e00000041879f0 */ /* 0x000fe20008000818 */
[----:B------:R-:W-:Y:S02]  /*1a80*/  UIADD3 UR4, UR11, 0x6, URZ ;  /* 0x000000060b047890 */ /* 0x000fe4000fffe03f */
[----:B------:R-:W-:Y:S01]  /*1a90*/  UIADD3 UR6, UR10, 0x6, URZ ;  /* 0x000000060a067890 */ /* 0x000fe2000fffe03f */
[----:B------:R-:W-:Y:S01]  /*1aa0*/  UMOV UR5, 0x40000040 ;  /* 0x4000004000057882 */ /* 0x000fe20000000000 */
[----:B------:R-:W-:Y:S01]  /*1ab0*/  UMOV UR7, 0x40000040 ;  /* 0x4000004000077882 */ /* 0x000fe20000000000 */
[----:B------:R-:W-:Y:S01]  /*1ac0*/  UIADD3 UR11, UR11, 0x406, URZ ;  /* 0x000004060b0b7890 */ /* 0x000fe2000fffe03f */
[----:B------:R-:W-:Y:S02]  /*1ad0*/  WARPGROUP.DEPBAR.LE gsb0, 0x0 ;  /* 0x00008000000079c5 */ /* 0x000fe40000010000 */
[----:B------:R-:W-:-:S06]  /*1ae0*/  WARPGROUP.ARRIVE ;  /* 0x00000000000079c5 */ /* 0x000fcc0000000000 */
[----:B------:R-:W-:Y:S01]  /*1af0*/  HGMMA.64x64x16.F32 R56, gdesc[UR4], R56, gsb0 ;  /* 0x00e00000043879f0 */ /* 0x000fe20008000838 */
[----:B------:R-:W-:Y:S01]  /*1b00*/  UMOV UR4, UR11 ;  /* 0x0000000b00047c82 */ /* 0x000fe20008000000 */
[----:B------:R-:W-:Y:S01]  /*1b10*/  UMOV UR5, 0x40000040 ;  /* 0x4000004000057882 */ /* 0x000fe20000000000 */
[----:B------:R-:W-:Y:S02]  /*1b20*/  WARPGROUP.DEPBAR.LE gsb0, 0x0 ;  /* 0x00008000000079c5 */ /* 0x000fe40000010000 */
[----:B------:R-:W-:-:S06]  /*1b30*/  WARPGROUP.ARRIVE ;  /* 0x00000000000079c5 */ /* 0x000fcc0000000000 */
[----:B------:R-:W-:Y:S03]  /*1b40*/  HGMMA.64x64x16.F32 R24, gdesc[UR4], R24, gsb0 ;  /* 0x00e00000041879f0 */ /* 0x000fe60008000818 */
[----:B------:R-:W-:Y:S02]  /*1b50*/  WARPGROUP.DEPBAR.LE gsb0, 0x0 ;  /* 0x00008000000079c5 */ /* 0x000fe40000010000 */
[----:B------:R-:W-:Y:S05]  /*1b60*/  @!P1 BRA `(.L_x_23) ;  /* 0x00000004006c9947 */ /* 0x000fea0003800000 */
[----:B------:R-:W-:Y:S02]  /*1b70*/  UIADD3 UR10, UR50, 0x1, URZ ;  /* 0x00000001320a7890 */ /* 0x000fe4000fffe03f */
[----:B------:R-:W-:Y:S02]  /*1b80*/  UMOV UR11, UR50 ;  /* 0x00000032000b7c82 */ /* 0x000fe40008000000 */
[----:B------:R-:W-:-:S04]  /*1b90*/  UISETP.NE.AND UP0, UPT, UR10, 0x4, UPT ;  /* 0x000000040a00788c */ /* 0x000fc8000bf05270 */
[----:B------:R-:W-:Y:S02]  /*1ba0*/  USEL UR4, URZ, 0x1, UP0 ;  /* 0x000000013f047887 */ /* 0x000fe40008000000 */
[----:B------:R-:W-:Y:S02]  /*1bb0*/  USEL UR10, UR10, URZ, UP0 ;  /* 0x0000003f0a0a7287 */ /* 0x000fe40008000000 */
[----:B------:R-:W-:-:S06]  /*1bc0*/  ULOP3.LUT UR4, UR49, UR4, URZ, 0x3c, !UPT ;  /* 0x0000000431047292 */ /* 0x000fcc000f8e3c3f */
[----:B--2---:R-:W-:-:S07]  /*1bd0*/  IMAD.U32 R5, RZ, RZ, UR4 ;  /* 0x00000004ff057e24 */ /* 0x004fce000f8e00ff */
.L_x_30:
[----:B--23--:R-:W-:Y:S05]  /*1be0*/  @!P0 BRA `(.L_x_24) ;  /* 0x0000000000048947 */ /* 0x00cfea0003800000 */
[----:B------:R-:W-:Y:S01]  /*1bf0*/  BPT.TRAP 0x1 ;  /* 0x000000040000795c */ /* 0x000fe20000300000 */
.L_x_24:
[----:B------:R-:W-:Y:S01]  /*1c00*/  ULEA UR4, UR10, UR53, 0x3 ;  /* 0x000000350a047291 */ /* 0x000fe2000f8e183f */
[----:B------:R-:W-:-:S08]  /*1c10*/  SHF.L.U32 R3, R5, 0x1f, RZ ;  /* 0x0000001f05037819 */ /* 0x000fd000000006ff */
[----:B------:R2:W3:Y:S01]  /*1c20*/  SYNCS.PHASECHK.TRANS64.TRYWAIT P1, [UR4], R3 ;  /* 0x00000003ff0075a7 */ /* 0x0004e20008020144 */
[----:B------:R-:W-:Y:S05]  /*1c30*/  @!P0 BRA `(.L_x_25) ;  /* 0x0000000000048947 */ /* 0x000fea0003800000 */
[----:B------:R-:W-:Y:S01]  /*1c40*/  BPT.TRAP 0x1 ;  /* 0x000000040000795c */ /* 0x000fe20000300000 */
.L_x_25:
[----:B---3--:R-:W-:Y:S05]  /*1c50*/  @P1 BRA `(.L_x_26) ;  /* 0x0000000000081947 */ /* 0x008fea0003800000 */
[----:B------:R-:W3:Y:S02]  /*1c60*/  SYNCS.PHASECHK.TRANS64.TRYWAIT P1, [UR4], R3 ;  /* 0x00000003ff0075a7 */ /* 0x000ee40008020144 */
[----:B---3--:R-:W-:Y:S05]  /*1c70*/  @!P1 BRA `(.L_x_27) ;  /* 0x0000006000a49947 */ /* 0x008fea0003800000 */
.L_x_26:
[----:B------:R-:W-:Y:S01]  /*1c80*/  ULEA UR12, UR10, UR9, 0x9 ;  /* 0x000000090a0c7291 */ /* 0x000fe2000f8e483f */
[----:B------:R-:W-:Y:S01]  /*1c90*/  WARPGROUP.ARRIVE ;  /* 0x00000000000079c5 */ /* 0x000fe20000000000 */
[----:B------:R-:W-:Y:S01]  /*1ca0*/  ULEA UR13, UR10, UR8, 0xb ;  /* 0x000000080a0d7291 */ /* 0x000fe2000f8e583f */
[----:B------:R-:W-:Y:S01]  /*1cb0*/  UMOV UR7, 0x40000040 ;  /* 0x4000004000077882 */ /* 0x000fe20000000000 */
[----:B------:R-:W-:Y:S02]  /*1cc0*/  UMOV UR5, 0x40000040 ;  /* 0x4000004000057882 */ /* 0x000fe40000000000 */
[----:B------:R-:W-:Y:S01]  /*1cd0*/  UIADD3 UR14, UR13, 0x400, URZ ;  /* 0x000004000d0e7890 */ /* 0x000fe2000fffe03f */
[----:B------:R-:W-:Y:S02]  /*1ce0*/  UMOV UR6, UR12 ;  /* 0x0000000c00067c82 */ /* 0x000fe40008000000 */
[----:B------:R-:W-:Y:S02]  /*1cf0*/  UMOV UR4, UR13 ;  /* 0x0000000d00047c82 */ /* 0x000fe40008000000 */
[----:B------:R-:W-:Y:S01]  /*1d00*/  HGMMA.64x64x16.F32 R56, gdesc[UR4], R56, gsb0 ;  /* 0x00e00000043879f0 */ /* 0x000fe20008000838 */
[----:B------:R-:W-:Y:S01]  /*1d10*/  UMOV UR5, 0x40000040 ;  /* 0x4000004000057882 */ /* 0x000fe20000000000 */
[----:B------:R-:W-:Y:S01]  /*1d20*/  UMOV UR4, UR14 ;  /* 0x0000000e00047c82 */ /* 0x000fe20008000000 */
[----:B------:R-:W-:Y:S01]  /*1d30*/  UIADD3 UR14, UR13, 0x402, URZ ;  /* 0x000004020d0e7890 */ /* 0x000fe2000fffe03f */
[----:B------:R-:W-:-:S02]  /*1d40*/  WARPGROUP.DEPBAR.LE gsb0, 0x0 ;  /* 0x00008000000079c5 */ /* 0x000fc40000010000 */
        /* <DEDUP_REMOVED lines=42> */
[----:B------:R-:W-:Y:S01]  /*1ff0*/  BPT.TRAP 0x1 ;  /* 0x000000040000795c */ /* 0x000fe20000300000 */
.L_x_28:
[----:B------:R-:W-:Y:S01]  /*2000*/  ULEA UR4, UR11, UR53, 0x3 ;  /* 0x000000350b047291 */ /* 0x000fe2000f8e183f */
[----:B------:R-:W-:-:S03]  /*2010*/  ISETP.GT.U32.AND P1, PT, R22, 0x1, PT ;  /* 0x000000011600780c */ /* 0x000fc60003f24070 */
[----:B------:R-:W-:-:S04]  /*2020*/  UIADD3 UR4, UR4, 0x20, URZ ;  /* 0x0000002004047890 */ /* 0x000fc8000fffe03f */
[----:B------:R-:W-:-:S09]  /*2030*/  UPRMT UR4, URZ, 0x654, UR4 ;  /* 0x000006543f047896 */ /* 0x000fd20008000004 */
[----:B------:R-:W-:Y:S01]  /*2040*/  SYNCS.ARRIVE.TRANS64.RED.A1T0 RZ, [UR4], RZ ;  /* 0x000000ffffff79a7 */ /* 0x000fe20008100404 */
[----:B------:R-:W-:Y:S05]  /*2050*/  @P1 BRA `(.L_x_29) ;  /* 0x0000000000041947 */ /* 0x000fea0003800000 */
[----:B------:R-:W-:Y:S01]  /*2060*/  BPT.TRAP 0x1 ;  /* 0x000000040000795c */ /* 0x000fe20000300000 */
.L_x_29:
[----:B------:R-:W-:Y:S01]  /*2070*/  UIADD3 UR10, UR10, 0x1, URZ ;  /* 0x000000010a0a7890 */ /* 0x000fe2000fffe03f */
[C---:B------:R-:W-:Y:S01]  /*2080*/  ISETP.GT.AND P1, PT, R0.reuse, 0x1, PT ;  /* 0x000000010000780c */ /* 0x040fe20003f24270 */
[----:B------:R-:W-:Y:S01]  /*2090*/  UIADD3 UR11, UR11, 0x1, URZ ;  /* 0x000000010b0b7890 */ /* 0x000fe2000fffe03f */
[----:B------:R-:W-:Y:S01]  /*20a0*/  VIADD R0, R0, 0xffffffff ;  /* 0xffffffff00007836 */ /* 0x000fe20000000000 */
[----:B------:R-:W-:Y:S02]  /*20b0*/  UISETP.NE.AND UP0, UPT, UR10, 0x4, UPT ;  /* 0x000000040a00788c */ /* 0x000fe4000bf05270 */
[----:B------:R-:W-:Y:S02]  /*20c0*/  UISETP.NE.AND UP1, UPT, UR11, 0x4, UPT ;  /* 0x000000040b00788c */ /* 0x000fe4000bf25270 */
[----:B------:R-:W-:Y:S02]  /*20d0*/  USEL UR4, URZ, 0x1, UP0 ;  /* 0x000000013f047887 */ /* 0x000fe40008000000 */
[----:B------:R-:W-:-:S02]  /*20e0*/  USEL UR10, UR10, URZ, UP0 ;  /* 0x0000003f0a0a7287 */ /* 0x000fc40008000000 */
[----:B------:R-:W-:Y:S02]  /*20f0*/  USEL UR11, UR11, URZ, UP1 ;  /* 0x0000003f0b0b7287 */ /* 0x000fe40008800000 */
[----:B------:R-:W-:Y:S01]  /*2100*/  LOP3.LUT R5, R5, UR4, RZ, 0x3c, !PT ;  /* 0x0000000405057c12 */ /* 0x000fe2000f8e3cff */
[----:B------:R-:W-:Y:S09]  /*2110*/  @P1 BRA `(.L_x_30) ;  /* 0xfffffff800b01947 */ /* 0x000ff2000383ffff */
.L_x_23:
[----:B------:R-:W4:Y:S02]  /*2120*/  LDC R0, c[0x0][0x28c] ;  /* 0x0000a300ff007b82 */ /* 0x000f240000000800 */
[----:B----4-:R-:W-:-:S13]  /*2130*/  ISETP.GE.AND P1, PT, R0, 0x1, PT ;  /* 0x000000010000780c */ /* 0x010fda0003f26270 */
[----:B------:R-:W-:Y:S05]  /*2140*/  @!P1 BRA `(.L_x_31) ;  /* 0x0000000000349947 */ /* 0x000fea0003800000 */
[----:B------:R-:W-:Y:S05]  /*2150*/  @!P0 BRA `(.L_x_32) ;  /* 0x0000000000048947 */ /* 0x000fea0003800000 */
[----:B------:R-:W-:Y:S01]  /*2160*/  BPT.TRAP 0x1 ;  /* 0x000000040000795c */ /* 0x000fe20000300000 */
.L_x_32:
[----:B------:R-:W-:Y:S01]  /*2170*/  UISETP.LT.AND UP0, UPT, UR51, 0x1, UPT ;  /* 0x000000013300788c */ /* 0x000fe2000bf01270 */
[----:B------:R-:W-:-:S03]  /*2180*/  ISETP.GT.U32.AND P0, PT, R22, 0x1, PT ;  /* 0x000000011600780c */ /* 0x000fc60003f04070 */
[----:B------:R-:W-:-:S04]  /*2190*/  USEL UR4, UR51, 0x1, UP0 ;  /* 0x0000000133047887 */ /* 0x000fc80008000000 */
[----:B------:R-:W-:-:S04]  /*21a0*/  UIADD3 UR4, UR50, UR51, -UR4 ;  /* 0x0000003332047290 */ /* 0x000fc8000fffe804 */
[----:B------:R-:W-:-:S04]  /*21b0*/  USHF.L.U32 UR4, UR4, 0x3, URZ ;  /* 0x0000000304047899 */ /* 0x000fc8000800063f */
[----:B------:R-:W-:-:S04]  /*21c0*/  ULOP3.LUT UR4, UR4, 0x18, URZ, 0xc0, !UPT ;  /* 0x0000001804047892 */ /* 0x000fc8000f8ec03f */
[----:B------:R-:W-:-:S04]  /*21d0*/  UIADD3 UR4, UR53, 0x20, UR4 ;  /* 0x0000002035047890 */ /* 0x000fc8000fffe004 */
[----:B------:R-:W-:-:S09]  /*21e0*/  UPRMT UR4, URZ, 0x654, UR4 ;  /* 0x000006543f047896 */ /* 0x000fd20008000004 */
[----:B------:R-:W-:Y:S01]  /*21f0*/  SYNCS.ARRIVE.TRANS64.RED.A1T0 RZ, [UR4], RZ ;  /* 0x000000ffffff79a7 */ /* 0x000fe20008100404 */
[----:B------:R-:W-:Y:S05]  /*2200*/  @P0 BRA `(.L_x_31) ;  /* 0x0000000000040947 */ /* 0x000fea0003800000 */
[----:B------:R-:W-:Y:S01]  /*2210*/  BPT.TRAP 0x1 ;  /* 0x000000040000795c */ /* 0x000fe20000300000 */
.L_x_31:
[----:B------:R-:W-:Y:S01]  /*2220*/  UIADD3 UR4, UR53, 0x200, URZ ;  /* 0x0000020035047890 */ /* 0x000fe2000fffe03f */
[----:B------:R-:W-:Y:S02]  /*2230*/  R2UR UR46, R95 ;  /* 0x000000005f2e72ca */ /* 0x000fe400000e0000 */
[----:B------:R-:W-:Y:S01]  /*2240*/  R2UR UR45, R97 ;  /* 0x00000000612d72ca */ /* 0x000fe200000e0000 */
[----:B------:R-:W-:-:S06]  /*2250*/  ULOP3.LUT UP0, URZ, UR4, 0x1bf, URZ, 0xc0, !UPT ;  /* 0x000001bf043f7892 */ /* 0x000fcc000f80c03f */
[----:B------:R-:W-:-:S04]  /*2260*/  PLOP3.LUT P0, PT, PT, PT, UP0, 0x80, 0x0 ;  /* 0x000000000000781c */ /* 0x000fc80003f0f008 */
[----:B------:R-:W-:Y:S02]  /*2270*/  USHF.L.U32 UR46, UR46, 0x8, URZ ;  /* 0x000000082e2e7899 */ /* 0x000fe4000800063f */
[----:B------:R-:W-:-:S07]  /*2280*/  USHF.L.U32 UR45, UR45, 0x6, URZ ;  /* 0x000000062d2d7899 */ /* 0x000fce000800063f */
[----:B------:R-:W-:Y:S05]  /*2290*/  @!P0 BRA `(.L_x_33) ;  /* 0x00000000007c8947 */ /* 0x000fea0003800000 */
[----:B------:R-:W-:Y:S01]  /*22a0*/  MOV R23, 0x0 ;  /* 0x0000000000177802 */ /* 0x000fe20000000f00 */
[----:B------:R-:W-:Y:S01]  /*22b0*/  ULDC.64 UR4, c[0x4][0x80] ;  /* 0x0100200000047ab9 */ /* 0x000fe20000000a00 */
[----:B------:R-:W-:Y:S01]  /*22c0*/  ULDC.64 UR6, c[0x4][0x10] ;  /* 0x0100040000067ab9 */ /* 0x000fe20000000a00 */
[----:B--23--:R-:W-:Y:S01]  /*22d0*/  IMAD.U32 R4, RZ, RZ, UR4 ;  /* 0x00000004ff047e24 */ /* 0x00cfe2000f8e00ff */
[----:B------:R2:W3:Y:S01]  /*22e0*/  LDC.64 R14, c[0x4][R23] ;  /* 0x01000000170e7b82 */ /* 0x0004e20000000a00 */
[----:B------:R-:W-:Y:S01]  /*22f0*/  IMAD.U32 R5, RZ, RZ, UR5 ;  /* 0x00000005ff057e24 */ /* 0x000fe2000f8e00ff */
[----:B------:R-:W-:Y:S01]  /*2300*/  ULDC.64 UR4, c[0x4][0x88] ;  /* 0x0100220000047ab9 */ /* 0x000fe20000000a00 */
[----:B------:R-:W-:Y:S01]  /*2310*/  IMAD.U32 R10, RZ, RZ, UR6 ;  /* 0x00000006ff0a7e24 */ /* 0x000fe2000f8e00ff */
[----:B------:R-:W-:Y:S01]  /*2320*/  MOV R11, UR7 ;  /* 0x00000007000b7c02 */ /* 0x000fe20008000f00 */
[----:B------:R-:W-:Y:S02]  /*2330*/  IMAD.U32 R6, RZ, RZ, UR4 ;  /* 0x00000004ff067e24 */ /* 0x000fe4000f8e00ff */
[----:B------:R-:W-:-:S02]  /*2340*/  IMAD.U32 R7, RZ, RZ, UR5 ;  /* 0x00000005ff077e24 */ /* 0x000fc4000f8e00ff */
[----:B------:R-:W-:Y:S02]  /*2350*/  IMAD.MOV.U32 R8, RZ, RZ, 0x70 ;  /* 0x00000070ff087424 */ /* 0x000fe400078e00ff */
[----:B------:R-:W-:Y:S02]  /*2360*/  IMAD.MOV.U32 R12, RZ, RZ, 0x1 ;  /* 0x00000001ff0c7424 */ /* 0x000fe400078e00ff */
[----:B--2---:R-:W-:-:S07]  /*2370*/  IMAD.MOV.U32 R13, RZ, RZ, RZ ;  /* 0x000000ffff0d7224 */ /* 0x004fce00078e00ff */
[----:B------:R-:W-:-:S07]  /*2380*/  LEPC R20, `(.L_x_34) ;  /* 0x000000001014794e */ /* 0x000fce0000000000 */
[----:B-1-3--:R-:W-:Y:S05]  /*2390*/  CALL.ABS.NOINC R14 ;  /* 0x000000000e007343 */ /* 0x00afea0003c00000 */
.L_x_34:
[----:B------:R1:W2:Y:S01]  /*23a0*/  LDC.64 R14, c[0x4][R23] ;  /* 0x01000000170e7b82 */ /* 0x0002a20000000a00 */
[----:B------:R-:W-:Y:S01]  /*23b0*/  ULDC.64 UR4, c[0x4][0x80] ;  /* 0x0100200000047ab9 */ /* 0x000fe20000000a00 */
[----:B------:R-:W-:Y:S01]  /*23c0*/  ULDC.64 UR6, c[0x4][0x10] ;  /* 0x0100040000067ab9 */ /* 0x000fe20000000a00 */
[----:B------:R-:W-:Y:S01]  /*23d0*/  IMAD.U32 R4, RZ, RZ, UR4 ;  /* 0x00000004ff047e24 */ /* 0x000fe2000f8e00ff */
[----:B------:R-:W-:Y:S01]  /*23e0*/  MOV R11, UR7 ;  /* 0x00000007000b7c02 */ /* 0x000fe20008000f00 */
[----:B------:R-:W-:Y:S01]  /*23f0*/  IMAD.U32 R5, RZ, RZ, UR5 ;  /* 0x00000005ff057e24 */ /* 0x000fe2000f8e00ff */
[----:B------:R-:W-:Y:S01]  /*2400*/  ULDC.64 UR4, c[0x4][0x88] ;  /* 0x0100220000047ab9 */ /* 0x000fe20000000a00 */
[----:B------:R-:W-:Y:S02]  /*2410*/  IMAD.U32 R10, RZ, RZ, UR6 ;  /* 0x00000006ff0a7e24 */ /* 0x000fe4000f8e00ff */
[----:B------:R-:W-:Y:S02]  /*2420*/  IMAD.U32 R6, RZ, RZ, UR4 ;  /* 0x00000004ff067e24 */ /* 0x000fe4000f8e00ff */
[----:B------:R-:W-:-:S02]  /*2430*/  IMAD.U32 R7, RZ, RZ, UR5 ;  /* 0x00000005ff077e24 */ /* 0x000fc4000f8e00ff */
[----:B------:R-:W-:Y:S02]  /*2440*/  IMAD.MOV.U32 R8, RZ, RZ, 0x70 ;  /* 0x00000070ff087424 */ /* 0x000fe400078e00ff */
[----:B------:R-:W-:Y:S02]  /*2450*/  IMAD.MOV.U32 R12, RZ, RZ, 0x1 ;  /* 0x00000001ff0c7424 */ /* 0x000fe400078e00ff */
[----:B-1----:R-:W-:-:S07]  /*2460*/  IMAD.MOV.U32 R13, RZ, RZ, RZ ;  /* 0x000000ffff0d7224 */ /* 0x002fce00078e00ff */
[----:B------:R-:W-:-:S07]  /*2470*/  LEPC R20, `(.L_x_33) ;  /* 0x000000001014794e */ /* 0x000fce0000000000 */
[----:B--2---:R-:W-:Y:S05]  /*2480*/  CALL.ABS.NOINC R14 ;  /* 0x000000000e007343 */ /* 0x004fea0003c00000 */
.L_x_33:
[----:B--23--:R-:W2:Y:S01]  /*2490*/  LDC R4, c[0x0][0x288] ;  /* 0x0000a200ff047b82 */ /* 0x00cea20000000800 */
[----:B------:R-:W-:Y:S01]  /*24a0*/  ULDC.64 UR4, c[0x0][0x590] ;  /* 0x0001640000047ab9 */ /* 0x000fe20000000a00 */
[----:B------:R-:W-:Y:S01]  /*24b0*/  SHF.R.U32.HI R0, RZ, 0x2, R18 ;  /* 0x00000002ff007819 */ /* 0x000fe20000011612 */
[----:B------:R-:W-:Y:S01]  /*24c0*/  IMAD.U32 R103, RZ, RZ, UR4 ;  /* 0x00000004ff677e24 */ /* 0x000fe2000f8e00ff */
[----:B------:R-:W-:Y:S01]  /*24d0*/  LOP3.LUT R6, R18, 0xe0, RZ, 0xc0, !PT ;  /* 0x000000e012067812 */ /* 0x000fe200078ec0ff */
[----:B------:R-:W-:Y:S01]  /*24e0*/  IMAD.U32 R105, RZ, RZ, UR5 ;  /* 0x00000005ff697e24 */ /* 0x000fe2000f8e00ff */
[----:B------:R-:W-:Y:S01]  /*24f0*/  LOP3.LUT R7, R0, 0x7, RZ, 0xc0, !PT ;  /* 0x0000000700077812 */ /* 0x000fe200078ec0ff */
[----:B------:R-:W-:Y:S01]  /*2500*/  ULDC UR4, c[0x0][0x284] ;  /* 0x0000a10000047ab9 */ /* 0x000fe20000000800 */
[----:B------:R-:W-:Y:S02]  /*2510*/  ISETP.NE.U32.AND P0, PT, R103, RZ, PT ;  /* 0x000000ff6700720c */ /* 0x000fe40003f05070 */
[----:B------:R-:W-:-:S02]  /*2520*/  LOP3.LUT R3, R18, 0x3, RZ, 0xc0, !PT ;  /* 0x0000000312037812 */ /* 0x000fc400078ec0ff */
[----:B------:R-:W-:Y:S02]  /*2530*/  ISETP.NE.AND.EX P0, PT, R105, RZ, PT, P0 ;  /* 0x000000ff6900720c */ /* 0x000fe40003f05300 */
[----:B------:R-:W-:-:S04]  /*2540*/  SHF.R.U32.HI R0, RZ, 0x1, R6 ;  /* 0x00000001ff007819 */ /* 0x000fc80000011606 */
[----:B------:R-:W-:-:S05]  /*2550*/  IADD3 R0, -R0, UR4, -R7 ;  /* 0x0000000400007c10 */ /* 0x000fca000fffe907 */
[----:B------:R-:W-:Y:S02]  /*2560*/  IMAD R95, R95, -0x100, R0 ;  /* 0xffffff005f5f7824 */ /* 0x000fe400078e0200 */
[----:B--2---:R-:W-:-:S04]  /*2570*/  IMAD R4, R3, -0x2, R4 ;  /* 0xfffffffe03047824 */ /* 0x004fc800078e0204 */
[----:B------:R-:W-:Y:S01]  /*2580*/  IMAD R97, R97, -0x40, R4 ;  /* 0xffffffc061617824 */ /* 0x000fe200078e0204 */
[----:B------:R-:W-:Y:S06]  /*2590*/  @!P0 BRA `(.L_x_35) ;  /* 0x0000000000548947 */ /* 0x000fec0003800000 */
[----:B------:R-:W-:Y:S02]  /*25a0*/  ULDC.64 UR4, c[0x0][0x588] ;  /* 0x0001620000047ab9 */ /* 0x000fe40000000a00 */
[----:B------:R-:W-:-:S04]  /*25b0*/  ISETP.NE.U32.AND P1, PT, RZ, UR4, PT ;  /* 0x00000004ff007c0c */ /* 0x000fc8000bf25070 */
[----:B------:R-:W-:-:S13]  /*25c0*/  ISETP.NE.AND.EX P1, PT, RZ, UR5, PT, P1 ;  /* 0x00000005ff007c0c */ /* 0x000fda000bf25310 */
[----:B------:R-:W-:Y:S05]  /*25d0*/  @!P1 BRA `(.L_x_36) ;  /* 0x0000000000289947 */ /* 0x000fea0003800000 */
[----:B------:R-:W2:Y:S01]  /*25e0*/  LDC.64 R4, c[0x0][0x588] ;  /* 0x00016200ff047b82 */ /* 0x000ea20000000a00 */
[----:B------:R-:W-:-:S04]  /*25f0*/  IMAD R3, R103, UR47, RZ ;  /* 0x0000002f67037c24 */ /* 0x000fc8000f8e02ff */
[----:B--2---:R-:W-:-:S05]  /*2600*/  IMAD.WIDE R4, R3, 0x4, R4 ;  /* 0x0000000403047825 */ /* 0x004fca00078e0204 */
[----:B------:R-:W2:Y:S01]  /*2610*/  LDG.E R90, desc[UR42][R4.64] ;  /* 0x0000002a045a7981 */ /* 0x000ea2000c1e1900 */
[----:B------:R-:W-:Y:S02]  /*2620*/  IMAD.MOV.U32 R88, RZ, RZ, 0x1 ;  /* 0x00000001ff587424 */ /* 0x000fe400078e00ff */
[----:B------:R-:W-:Y:S02]  /*2630*/  IMAD.MOV.U32 R92, RZ, RZ, 0x1 ;  /* 0x00000001ff5c7424 */ /* 0x000fe400078e00ff */
[----:B------:R-:W-:Y:S01]  /*2640*/  IMAD.MOV.U32 R94, RZ, RZ, 0x1 ;  /* 0x00000001ff5e7424 */ /* 0x000fe200078e00ff */
[----:B--2---:R-:W-:Y:S01]  /*2650*/  MOV R93, R90 ;  /* 0x0000005a005d7202 */ /* 0x004fe20000000f00 */
[----:B------:R-:W-:Y:S01]  /*2660*/  IMAD.MOV.U32 R96, RZ, RZ, R90 ;  /* 0x000000ffff607224 */ /* 0x000fe200078e005a */
[----:B------:R-:W-:Y:S06]  /*2670*/  BRA `(.L_x_35) ;  /* 0x00000000001c7947 */ /* 0x000fec0003800000 */
.L_x_36:
[----:B------:R-:W-:Y:S01]  /*2680*/  ULDC UR4, c[0x0][0x580] ;  /* 0x0001600000047ab9 */ /* 0x000fe20000000800 */
[----:B------:R-:W-:Y:S02]  /*2690*/  IMAD.MOV.U32 R88, RZ, RZ, 0x1 ;  /* 0x00000001ff587424 */ /* 0x000fe400078e00ff */
[----:B------:R-:W-:Y:S02]  /*26a0*/  IMAD.MOV.U32 R92, RZ, RZ, 0x1 ;  /* 0x00000001ff5c7424 */ /* 0x000fe400078e00ff */
[----:B------:R-:W-:Y:S02]  /*26b0*/  IMAD.MOV.U32 R94, RZ, RZ, 0x1 ;  /* 0x00000001ff5e7424 */ /* 0x000fe400078e00ff */
[----:B------:R-:W-:Y:S02]  /*26c0*/  IMAD.U32 R90, RZ, RZ, UR4 ;  /* 0x00000004ff5a7e24 */ /* 0x000fe4000f8e00ff */
[----:B------:R-:W-:Y:S02]  /*26d0*/  IMAD.U32 R93, RZ, RZ, UR4 ;  /* 0x00000004ff5d7e24 */ /* 0x000fe4000f8e00ff */
[----:B------:R-:W-:-:S07]  /*26e0*/  IMAD.U32 R96, RZ, RZ, UR4 ;  /* 0x00000004ff607e24 */ /* 0x000fce000f8e00ff */
.L_x_35:
[----:B------:R-:W2:Y:S02]  /*26f0*/  LDC.64 R8, c[0x0][0x5b0] ;  /* 0x00016c00ff087b82 */ /* 0x000ea40000000a00 */
[----:B--2---:R-:W-:-:S04]  /*2700*/  ISETP.NE.U32.AND P1, PT, R8, RZ, PT ;  /* 0x000000ff0800720c */ /* 0x004fc80003f25070 */
[----:B------:R-:W-:-:S13]  /*2710*/  ISETP.NE.AND.EX P1, PT, R9, RZ, PT, P1 ;  /* 0x000000ff0900720c */ /* 0x000fda0003f25310 */
[----:B------:R-:W-:Y:S05]  /*2720*/  @!P1 BRA `(.L_x_37) ;  /* 0x00000000002c9947 */ /* 0x000fea0003800000 */
[----:B------:R-:W-:Y:S02]  /*2730*/  ULDC.64 UR4, c[0x0][0x5a8] ;  /* 0x00016a0000047ab9 */ /* 0x000fe40000000a00 */
[----:B------:R-:W-:-:S04]  /*2740*/  ISETP.NE.U32.AND P1, PT, RZ, UR4, PT ;  /* 0x00000004ff007c0c */ /* 0x000fc8000bf25070 */
[----:B------:R-:W-:-:S13]  /*2750*/  ISETP.NE.AND.EX P1, PT, RZ, UR5, PT, P1 ;  /* 0x00000005ff007c0c */ /* 0x000fda000bf25310 */
[----:B------:R-:W-:Y:S05]  /*2760*/  @!P1 BRA `(.L_x_38) ;  /* 0x0000000000149947 */ /* 0x000fea0003800000 */
[----:B------:R-:W2:Y:S01]  /*2770*/  LDC.64 R4, c[0x0][0x5a8] ;  /* 0x00016a00ff047b82 */ /* 0x000ea20000000a00 */
[----:B------:R-:W-:-:S04]  /*2780*/  IMAD R3, R8, UR47, RZ ;  /* 0x0000002f08037c24 */ /* 0x000fc8000f8e02ff */
[----:B--2---:R-:W-:-:S05]  /*2790*/  IMAD.WIDE R4, R3, 0x4, R4 ;  /* 0x0000000403047825 */ /* 0x004fca00078e0204 */
[----:B-1----:R2:W5:Y:S01]  /*27a0*/  LDG.E R91, desc[UR42][R4.64] ;  /* 0x0000002a045b7981 */ /* 0x002562000c1e1900 */
[----:B------:R-:W-:Y:S05]  /*27b0*/  BRA `(.L_x_37) ;  /* 0x0000000000087947 */ /* 0x000fea0003800000 */
.L_x_38:
[----:B------:R-:W-:Y:S02]  /*27c0*/  ULDC UR4, c[0x0][0x5a0] ;  /* 0x0001680000047ab9 */ /* 0x000fe40000000800 */
[----:B-1----:R-:W-:-:S07]  /*27d0*/  IMAD.U32 R91, RZ, RZ, UR4 ;  /* 0x00000004ff5b7e24 */ /* 0x002fce000f8e00ff */
.L_x_37:
[----:B------:R-:W3:Y:S01]  /*27e0*/  LDC.64 R10, c[0x0][0x5c0] ;  /* 0x00017000ff0a7b82 */ /* 0x000ee20000000a00 */
[----:B------:R-:W-:Y:S01]  /*27f0*/  ULDC.64 UR4, c[0x0][0x588] ;  /* 0x0001620000047ab9 */ /* 0x000fe20000000a00 */
[----:B------:R-:W-:Y:S01]  /*2800*/  ISETP.EQ.U32.AND P3, PT, R103, RZ, PT ;  /* 0x000000ff6700720c */ /* 0x000fe20003f62070 */
[----:B------:R-:W-:Y:S01]  /*2810*/  IMAD.MOV.U32 R3, RZ, RZ, 0x1 ;  /* 0x00000001ff037424 */ /* 0x000fe200078e00ff */
[----:B------:R-:W-:Y:S02]  /*2820*/  ISETP.NE.U32.AND P1, PT, RZ, UR4, PT ;  /* 0x00000004ff007c0c */ /* 0x000fe4000bf25070 */
[----:B------:R-:W-:Y:S02]  /*2830*/  LOP3.LUT P4, RZ, R94, 0xff, RZ, 0xc0, !PT ;  /* 0x000000ff5eff7812 */ /* 0x000fe4000788c0ff */
[----:B------:R-:W4:Y:S01]  /*2840*/  LDC R20, c[0x0][0x5c8] ;  /* 0x00017200ff147b82 */ /* 0x000f220000000800 */
[----:B------:R-:W-:Y:S02]  /*2850*/  ISETP.NE.AND.EX P1, PT, RZ, UR5, PT, P1 ;  /* 0x00000005ff007c0c */ /* 0x000fe4000bf25310 */
[----:B--2---:R-:W-:-:S02]  /*2860*/  FSEL R5, R96, R93, !P4 ;  /* 0x0000005d60057208 */ /* 0x004fc40006000000 */
[----:B------:R-:W-:Y:S02]  /*2870*/  ISETP.EQ.OR.EX P3, PT, R105, RZ, !P1, P3 ;  /* 0x000000ff6900720c */ /* 0x000fe40004f62730 */
[----:B------:R-:W-:Y:S02]  /*2880*/  MOV R4, 0x1 ;  /* 0x0000000100047802 */ /* 0x000fe40000000f00 */
[----:B------:R-:W-:Y:S02]  /*2890*/  PLOP3.LUT P1, PT, P1, PT, PT, 0x8, 0x0 ;  /* 0x000000000000781c */ /* 0x000fe40000f2e170 */
[C---:B------:R-:W-:Y:S02]  /*28a0*/  FSEL R93, R90.reuse, R93, !P0 ;  /* 0x0000005d5a5d7208 */ /* 0x040fe40004000000 */
[----:B------:R-:W-:Y:S02]  /*28b0*/  FSEL R0, R90, R5, !P0 ;  /* 0x000000055a007208 */ /* 0x000fe40004000000 */
[----:B---3--:R-:W-:-:S04]  /*28c0*/  ISETP.NE.U32.AND P2, PT, R10, RZ, PT ;  /* 0x000000ff0a00720c */ /* 0x008fc80003f45070 */
[----:B------:R-:W-:-:S04]  /*28d0*/  ISETP.NE.AND.EX P2, PT, R11, RZ, PT, P2 ;  /* 0x000000ff0b00720c */ /* 0x000fc80003f45320 */
[----:B----4-:R-:W-:Y:S01]  /*28e0*/  FSEL R20, R20, RZ, !P2 ;  /* 0x000000ff14147208 */ /* 0x010fe20005000000 */
[----:B------:R-:W-:Y:S08]  /*28f0*/  @!P3 BRA `(.L_x_39) ;  /* 0x000000000040b947 */ /* 0x000ff00003800000 */
[----:B------:R-:W-:Y:S04]  /*2900*/  BSSY B0, `(.L_x_40) ;  /* 0x000000e000007945 */ /* 0x000fe80003800000 */
[----:B------:R-:W-:Y:S05]  /*2910*/  @!P0 BRA `(.L_x_41) ;  /* 0x0000000000248947 */ /* 0x000fea0003800000 */
[----:B------:R-:W-:Y:S02]  /*2920*/  LOP3.LUT P4, RZ, R92, 0xff, RZ, 0xc0, !PT ;  /* 0x000000ff5cff7812 */ /* 0x000fe4000788c0ff */
[----:B------:R-:W-:Y:S02]  /*2930*/  PLOP3.LUT P3, PT, P1, PT, PT, 0x80, 0x0 ;  /* 0x000000000000781c */ /* 0x000fe40000f6f070 */
[----:B------:R-:W-:-:S09]  /*2940*/  PRMT R94, RZ, 0x7610, R94 ;  /* 0x00007610ff5e7816 */ /* 0x000fd2000000005e */
[----:B------:R-:W-:Y:S05]  /*2950*/  @!P4 BRA `(.L_x_42) ;  /* 0x000000000020c947 */ /* 0x000fea0003800000 */
[----:B------:R-:W-:Y:S01]  /*2960*/  FSETP.EQ.AND P3, PT, R90, RZ, PT ;  /* 0x000000ff5a00720b */ /* 0x000fe20003f62000 */
[----:B------:R-:W-:Y:S01]  /*2970*/  IMAD.MOV.U32 R93, RZ, RZ, R90 ;  /* 0x000000ffff5d7224 */ /* 0x000fe200078e005a */
[----:B------:R-:W-:Y:S01]  /*2980*/  PRMT R94, R92, 0x7610, R94 ;  /* 0x000076105c5e7816 */ /* 0x000fe2000000005e */
[----:B------:R-:W-:Y:S01]  /*2990*/  IMAD.MOV.U32 R0, RZ, RZ, R90 ;  /* 0x000000ffff007224 */ /* 0x000fe200078e005a */
[----:B------:R-:W-:Y:S09]  /*29a0*/  BRA `(.L_x_42) ;  /* 0x00000000000c7947 */ /* 0x000ff20003800000 */
.L_x_41:
[----:B------:R-:W-:Y:S01]  /*29b0*/  FSETP.EQ.AND P3, PT, R90, RZ, PT ;  /* 0x000000ff5a00720b */ /* 0x000fe20003f62000 */
[--C-:B------:R-:W-:Y:S02]  /*29c0*/  IMAD.MOV.U32 R93, RZ, RZ, R90.reuse ;  /* 0x000000ffff5d7224 */ /* 0x100fe400078e005a */
[----:B------:R-:W-:-:S10]  /*29d0*/  IMAD.MOV.U32 R0, RZ, RZ, R90 ;  /* 0x000000ffff007224 */ /* 0x000fd400078e005a */
.L_x_42:
[----:B------:R-:W-:Y:S05]  /*29e0*/  BSYNC B0 ;  /* 0x0000000000007941 */ /* 0x000fea0003800000 */
.L_x_40:
[----:B------:R-:W-:-:S07]  /*29f0*/  SEL R4, RZ, 0x1, P3 ;  /* 0x00000001ff047807 */ /* 0x000fce0001800000 */
.L_x_39:
[----:B------:R-:W-:Y:S04]  /*2a00*/  BSSY B0, `(.L_x_43) ;  /* 0x000000f000007945 */ /* 0x000fe80003800000 */
[----:B------:R-:W-:Y:S05]  /*2a10*/  @!P0 BRA `(.L_x_44) ;  /* 0x0000000000288947 */ /* 0x000fea0003800000 */
[----:B------:R-:W-:Y:S02]  /*2a20*/  LOP3.LUT P0, RZ, R88, 0xff, RZ, 0xc0, !PT ;  /* 0x000000ff58ff7812 */ /* 0x000fe4000780c0ff */
[----:B------:R-:W-:Y:S02]  /*2a30*/  PRMT R92, RZ, 0x7610, R92 ;  /* 0x00007610ff5c7816 */ /* 0x000fe4000000005c */
[----:B------:R-:W-:-:S09]  /*2a40*/  PRMT R94, RZ, 0x7610, R94 ;  /* 0x00007610ff5e7816 */ /* 0x000fd2000000005e */
[----:B------:R-:W-:Y:S05]  /*2a50*/  @!P0 BRA `(.L_x_45) ;  /* 0x0000000000248947 */ /* 0x000fea0003800000 */
[----:B------:R-:W-:Y:S01]  /*2a60*/  FSETP.EQ.AND P1, PT, R90, RZ, PT ;  /* 0x000000ff5a00720b */ /* 0x000fe20003f22000 */
[----:B------:R-:W-:Y:S01]  /*2a70*/  IMAD.MOV.U32 R93, RZ, RZ, R90 ;  /* 0x000000ffff5d7224 */ /* 0x000fe200078e005a */
[C---:B------:R-:W-:Y:S01]  /*2a80*/  PRMT R92, R88.reuse, 0x7610, R92 ;  /* 0x00007610585c7816 */ /* 0x040fe2000000005c */
[----:B------:R-:W-:Y:S01]  /*2a90*/  IMAD.MOV.U32 R0, RZ, RZ, R90 ;  /* 0x000000ffff007224 */ /* 0x000fe200078e005a */
[----:B------:R-:W-:Y:S01]  /*2aa0*/  PRMT R94, R88, 0x7610, R94 ;  /* 0x00007610585e7816 */ /* 0x000fe2000000005e */
[----:B------:R-:W-:Y:S08]  /*2ab0*/  BRA `(.L_x_45) ;  /* 0x00000000000c7947 */ /* 0x000ff00003800000 */
.L_x_44:
[----:B------:R-:W-:Y:S01]  /*2ac0*/  FSETP.EQ.AND P1, PT, R90, RZ, PT ;  /* 0x000000ff5a00720b */ /* 0x000fe20003f22000 */
[----:B------:R-:W-:Y:S01]  /*2ad0*/  IMAD.MOV.U32 R93, RZ, RZ, R90 ;  /* 0x000000ffff5d7224 */ /* 0x000fe200078e005a */
[----:B------:R-:W-:-:S11]  /*2ae0*/  MOV R0, R90 ;  /* 0x0000005a00007202 */ /* 0x000fd60000000f00 */
.L_x_45:
[----:B------:R-:W-:Y:S05]  /*2af0*/  BSYNC B0 ;  /* 0x0000000000007941 */ /* 0x000fea0003800000 */
.L_x_43:
[----:B------:R-:W-:Y:S01]  /*2b00*/  PRMT R8, R4, 0x9910, RZ ;  /* 0x0000991004087816 */ /* 0x000fe200000000ff */
[--C-:B------:R-:W-:Y:S01]  /*2b10*/  IMAD.MOV.U32 R98, RZ, RZ, R20.reuse ;  /* 0x000000ffff627224 */ /* 0x100fe200078e0014 */
[----:B------:R-:W-:Y:S01]  /*2b20*/  LOP3.LUT R89, R89, 0x1, RZ, 0x3c, !PT ;  /* 0x0000000159597812 */ /* 0x000fe200078e3cff */
[--C-:B------:R-:W-:Y:S02]  /*2b30*/  IMAD.MOV.U32 R100, RZ, RZ, R20.reuse ;  /* 0x000000ffff647224 */ /* 0x100fe400078e0014 */
[----:B------:R-:W-:Y:S01]  /*2b40*/  IMAD.MOV.U32 R102, RZ, RZ, R20 ;  /* 0x000000ffff667224 */ /* 0x000fe200078e0014 */
[----:B------:R-:W-:Y:S06]  /*2b50*/  @!P2 BRA `(.L_x_46) ;  /* 0x000000000080a947 */ /* 0x000fec0003800000 */
[----:B------:R-:W2:Y:S01]  /*2b60*/  LDC.64 R12, c[0x0][0x5d0] ;  /* 0x00017400ff0c7b82 */ /* 0x000ea20000000a00 */
[----:B------:R-:W-:Y:S01]  /*2b70*/  SHF.R.U32.HI R6, RZ, 0x5, R6 ;  /* 0x00000005ff067819 */ /* 0x000fe20000011606 */
[----:B------:R-:W-:Y:S01]  /*2b80*/  USHF.R.S32.HI UR4, URZ, 0x1f, UR47 ;  /* 0x0000001f3f047899 */ /* 0x000fe2000801142f */
[----:B------:R-:W-:-:S03]  /*2b90*/  ISETP.GE.AND P0, PT, R97, 0x1, PT ;  /* 0x000000016100780c */ /* 0x000fc60003f06270 */
[----:B------:R-:W-:Y:S01]  /*2ba0*/  IMAD.SHL.U32 R4, R6, 0x10, RZ ;  /* 0x0000001006047824 */ /* 0x000fe200078e00ff */
[C---:B------:R-:W-:Y:S02]  /*2bb0*/  ISETP.LT.OR P4, PT, R95.reuse, 0x1, !P0 ;  /* 0x000000015f00780c */ /* 0x040fe40004781670 */
[C---:B------:R-:W-:Y:S02]  /*2bc0*/  ISETP.LT.OR P3, PT, R95.reuse, 0x81, !P0 ;  /* 0x000000815f00780c */ /* 0x040fe40004761670 */
[----:B------:R-:W-:Y:S02]  /*2bd0*/  LOP3.LUT R4, R4, 0xfffffff0, R7, 0xe2, !PT ;  /* 0xfffffff004047812 */ /* 0x000fe400078ee207 */
[C---:B------:R-:W-:Y:S02]  /*2be0*/  ISETP.LT.OR P2, PT, R95.reuse, 0x9, !P0 ;  /* 0x000000095f00780c */ /* 0x040fe40004741670 */
[----:B------:R-:W-:Y:S01]  /*2bf0*/  ISETP.LT.OR P0, PT, R95, 0x89, !P0 ;  /* 0x000000895f00780c */ /* 0x000fe20004701670 */
[----:B------:R-:W-:-:S05]  /*2c00*/  VIADD R4, R4, UR46 ;  /* 0x0000002e04047c36 */ /* 0x000fca0008000000 */
[--C-:B------:R-:W-:Y:S01]  /*2c10*/  SHF.R.S32.HI R5, RZ, 0x1f, R4.reuse ;  /* 0x0000001fff057819 */ /* 0x100fe20000011404 */
[C---:B--2---:R-:W-:Y:S02]  /*2c20*/  IMAD R6, R12.reuse, UR4, RZ ;  /* 0x000000040c067c24 */ /* 0x044fe4000f8e02ff */
[----:B------:R-:W-:-:S04]  /*2c30*/  IMAD.WIDE.U32 R4, R12, UR47, R4 ;  /* 0x0000002f0c047c25 */ /* 0x000fc8000f8e0004 */
[----:B------:R-:W-:Y:S01]  /*2c40*/  IMAD R7, R13, UR47, R6 ;  /* 0x0000002f0d077c24 */ /* 0x000fe2000f8e0206 */
[----:B------:R-:W-:-:S03]  /*2c50*/  LEA R6, P5, R4, R10, 0x1 ;  /* 0x0000000a04067211 */ /* 0x000fc600078a08ff */
[----:B------:R-:W-:-:S05]  /*2c60*/  IMAD.IADD R5, R5, 0x1, R7 ;  /* 0x0000000105057824 */ /* 0x000fca00078e0207 */
[----:B------:R-:W-:-:S05]  /*2c70*/  LEA.HI.X R7, R4, R11, R5, 0x1, P5 ;  /* 0x0000000b04077211 */ /* 0x000fca00028f0c05 */
[----:B------:R-:W2:Y:S04]  /*2c80*/  @!P4 LDG.E.U16 R10, desc[UR42][R6.64] ;  /* 0x0000002a060ac981 */ /* 0x000ea8000c1e1500 */
[----:B------:R-:W3:Y:S04]  /*2c90*/  @!P3 LDG.E.U16 R4, desc[UR42][R6.64+0x100] ;  /* 0x0001002a0604b981 */ /* 0x000ee8000c1e1500 */
[----:B------:R-:W4:Y:S04]  /*2ca0*/  @!P2 LDG.E.U16 R5, desc[UR42][R6.64+0x10] ;  /* 0x0000102a0605a981 */ /* 0x000f28000c1e1500 */
[----:B------:R-:W4:Y:S01]  /*2cb0*/  @!P0 LDG.E.U16 R9, desc[UR42][R6.64+0x110] ;  /* 0x0001102a06098981 */ /* 0x000f22000c1e1500 */
[----:B------:R-:W-:-:S02]  /*2cc0*/  IMAD.MOV.U32 R100, RZ, RZ, RZ ;  /* 0x000000ffff647224 */ /* 0x000fc400078e00ff */
[----:B------:R-:W-:Y:S01]  /*2cd0*/  IMAD.MOV.U32 R20, RZ, RZ, RZ ;  /* 0x000000ffff147224 */ /* 0x000fe200078e00ff */
[----:B--2---:R-:W-:Y:S02]  /*2ce0*/  @!P4 PRMT R100, R10, 0x5410, RZ ;  /* 0x000054100a64c816 */ /* 0x004fe400000000ff */
[----:B---3--:R-:W-:Y:S02]  /*2cf0*/  @!P3 PRMT R20, R4, 0x5410, RZ ;  /* 0x000054100414b816 */ /* 0x008fe400000000ff */
[----:B----4-:R-:W-:Y:S02]  /*2d00*/  @!P2 PRMT R100, R100, 0x5410, R5 ;  /* 0x000054106464a816 */ /* 0x010fe40000000005 */
[----:B------:R-:W-:-:S03]  /*2d10*/  @!P0 PRMT R20, R20, 0x5410, R9 ;  /* 0x0000541014148816 */ /* 0x000fc60000000009 */
[--C-:B------:R-:W-:Y:S02]  /*2d20*/  HADD2.F32 R102, -RZ, R100.reuse.H0_H0 ;  /* 0x20000064ff667230 */ /* 0x100fe40000004100 */
[----:B------:R-:W-:Y:S02]  /*2d30*/  HADD2.F32 R100, -RZ, R100.H1_H1 ;  /* 0x30000064ff647230 */ /* 0x000fe40000004100 */
[--C-:B------:R-:W-:Y:S02]  /*2d40*/  HADD2.F32 R98, -RZ, R20.reuse.H0_H0 ;  /* 0x20000014ff627230 */ /* 0x100fe40000004100 */
[----:B------:R-:W-:-:S07]  /*2d50*/  HADD2.F32 R20, -RZ, R20.H1_H1 ;  /* 0x30000014ff147230 */ /* 0x000fce0000004100 */
.L_x_46:
[----:B------:R-:W-:Y:S01]  /*2d60*/  ISETP.NE.AND P0, PT, R8, RZ, PT ;  /* 0x000000ff0800720c */ /* 0x000fe20003f05270 */
[----:B------:R-:W-:Y:S01]  /*2d70*/  BSSY B0, `(.L_x_47) ;  /* 0x0000028000007945 */ /* 0x000fe20003800000 */
[----:B------:R-:W-:Y:S02]  /*2d80*/  MOV R21, RZ ;  /* 0x000000ff00157202 */ /* 0x000fe40000000f00 */
[----:B------:R-:W-:Y:S02]  /*2d90*/  CS2R R10, SRZ ;  /* 0x00000000000a7805 */ /* 0x000fe4000001ff00 */
[----:B------:R-:W-:Y:S02]  /*2da0*/  CS2R R8, SRZ ;  /* 0x0000000000087805 */ /* 0x000fe4000001ff00 */
[----:B------:R-:W-:Y:S02]  /*2db0*/  CS2R R6, SRZ ;  /* 0x0000000000067805 */ /* 0x000fe4000001ff00 */
[----:B------:R-:W-:-:S03]  /*2dc0*/  CS2R R4, SRZ ;  /* 0x0000000000047805 */ /* 0x000fc6000001ff00 */
[----:B------:R-:W-:Y:S05]  /*2dd0*/  @!P0 BRA `(.L_x_48) ;  /* 0x0000000000848947 */ /* 0x000fea0003800000 */
[----:B------:R-:W-:-:S13]  /*2de0*/  ISETP.NE.AND P2, PT, R101, 0x3, PT ;  /* 0x000000036500780c */ /* 0x000fda0003f45270 */
[----:B------:R-:W-:Y:S05]  /*2df0*/  @!P2 BRA `(.L_x_49) ;  /* 0x000000000004a947 */ /* 0x000fea0003800000 */
[----:B------:R-:W-:Y:S01]  /*2e00*/  BPT.TRAP 0x1 ;  /* 0x000000040000795c */ /* 0x000fe20000300000 */
.L_x_49:
[----:B------:R-:W-:Y:S01]  /*2e10*/  SHF.L.U32 R4, R89, 0x1f, RZ ;  /* 0x0000001f59047819 */ /* 0x000fe200000006ff */
[----:B------:R-:W-:Y:S01]  /*2e20*/  BSSY B1, `(.L_x_50) ;  /* 0x0000005000017945 */ /* 0x000fe20003800000 */
[----:B------:R-:W-:Y:S02]  /*2e30*/  IMAD.MOV.U32 R21, RZ, RZ, 0x1 ;  /* 0x00000001ff157424 */ /* 0x000fe400078e00ff */
[----:B------:R-:W2:Y:S01]  /*2e40*/  SYNCS.PHASECHK.TRANS64.TRYWAIT P2, [UR53+0x40], R4 ;  /* 0x00004004ff0075a7 */ /* 0x000ea20008040175 */
[----:B------:R-:W-:Y:S01]  /*2e50*/  IMAD.MOV.U32 R10, RZ, RZ, RZ ;  /* 0x000000ffff0a7224 */ /* 0x000fe200078e00ff */
[----:B--2---:R-:W-:Y:S06]  /*2e60*/  @!P2 BRA `(.L_x_51) ;  /* 0x000000500040a947 */ /* 0x004fec0003800000 */
.L_x_165:
[----:B------:R-:W-:Y:S05]  /*2e70*/  BSYNC B1 ;  /* 0x0000000000017941 */ /* 0x000fea0003800000 */
.L_x_50:
[----:B------:R-:W-:Y:S02]  /*2e80*/  CS2R R8, SRZ ;  /* 0x0000000000087805 */ /* 0x000fe4000001ff00 */
[----:B------:R-:W-:Y:S02]  /*2e90*/  CS2R R6, SRZ ;  /* 0x0000000000067805 */ /* 0x000fe4000001ff00 */
[----:B--2---:R-:W-:Y:S01]  /*2ea0*/  CS2R R4, SRZ ;  /* 0x0000000000047805 */ /* 0x004fe2000001ff00 */
[----:B------:R-:W-:Y:S06]  /*2eb0*/  @P1 BRA `(.L_x_48) ;  /* 0x00000000004c1947 */ /* 0x000fec0003800000 */
[C---:B------:R-:W-:Y:S01]  /*2ec0*/  IMAD.SHL.U32 R4, R18.reuse, 0x10, RZ ;  /* 0x0000001012047824 */ /* 0x040fe200078e00ff */
[----:B------:R-:W-:Y:S01]  /*2ed0*/  SHF.R.U32.HI R7, RZ, 0x1, R18 ;  /* 0x00000001ff077819 */ /* 0x000fe20000011612 */
[C---:B------:R-:W-:Y:S01]  /*2ee0*/  IMAD.SHL.U32 R5, R18.reuse, 0x20, RZ ;  /* 0x0000002012057824 */ /* 0x040fe200078e00ff */
[C---:B------:R-:W-:Y:S01]  /*2ef0*/  LOP3.LUT P2, RZ, R18.reuse, 0x4, RZ, 0xc0, !PT ;  /* 0x0000000412ff7812 */ /* 0x040fe2000784c0ff */
[----:B------:R-:W-:Y:S01]  /*2f00*/  IMAD.SHL.U32 R9, R18, 0x4, RZ ;  /* 0x0000000412097824 */ /* 0x000fe200078e00ff */
[----:B------:R-:W-:Y:S01]  /*2f10*/  LOP3.LUT R4, R4, 0xe00, RZ, 0xc0, !PT ;  /* 0x00000e0004047812 */ /* 0x000fe200078ec0ff */
[----:B------:R-:W-:Y:S05]  /*2f20*/  WARPSYNC.ALL ;  /* 0x0000000000007948 */ /* 0x000fea0003800000 */
[----:B------:R-:W-:-:S02]  /*2f30*/  LOP3.LUT R6, R5, 0xc0, RZ, 0xc0, !PT ;  /* 0x000000c005067812 */ /* 0x000fc400078ec0ff */
[----:B------:R-:W-:Y:S02]  /*2f40*/  LOP3.LUT R4, R4, 0x20, R5, 0xf8, !PT ;  /* 0x0000002004047812 */ /* 0x000fe400078ef805 */
[----:B------:R-:W-:Y:S02]  /*2f50*/  LOP3.LUT R6, R6, 0x8, R7, 0xf8, !PT ;  /* 0x0000000806067812 */ /* 0x000fe400078ef807 */
[----:B------:R-:W-:Y:S02]  /*2f60*/  LOP3.LUT R4, R4, 0x100, R5, 0xf8, !PT ;  /* 0x0000010004047812 */ /* 0x000fe400078ef805 */
[----:B------:R-:W-:-:S04]  /*2f70*/  LOP3.LUT R9, R6, 0x18, R9, 0x78, !PT ;  /* 0x0000001806097812 */ /* 0x000fc800078e7809 */
[----:B------:R-:W-:-:S04]  /*2f80*/  LOP3.LUT R4, R4, R9, RZ, 0xfc, !PT ;  /* 0x0000000904047212 */ /* 0x000fc800078efcff */
[----:B------:R-:W-:-:S05]  /*2f90*/  LEA R4, R4, UR53, 0x1 ;  /* 0x0000003504047c11 */ /* 0x000fca000f8e08ff */
[C---:B------:R-:W-:Y:S02]  /*2fa0*/  VIADD R5, R4.reuse, 0x200 ;  /* 0x0000020004057836 */ /* 0x040fe40000000000 */
[----:B------:R-:W-:Y:S02]  /*2fb0*/  VIADD R8, R4, 0x220 ;  /* 0x0000022004087836 */ /* 0x000fe40000000000 */
[----:B------:R-:W-:Y:S02]  /*2fc0*/  @P2 VIADD R8, R5, 0xffffffe0 ;  /* 0xffffffe005082836 */ /* 0x000fe40000000000 */
[----:B------:R-:W2:Y:S04]  /*2fd0*/  LDSM.16.M88.4 R4, [R4+0x200] ;  /* 0x000200000404783b */ /* 0x000ea80000000200 */
[----:B------:R-:W3:Y:S02]  /*2fe0*/  LDSM.16.M88.4 R8, [R8] ;  /* 0x000000000808783b */ /* 0x000ee40000000200 */
.L_x_48:
[----:B------:R-:W-:Y:S05]  /*2ff0*/  BSYNC B0 ;  /* 0x0000000000007941 */ /* 0x000fea0003800000 */
.L_x_47:
[C-C-:B-----5:R-:W-:Y:S01]  /*3000*/  FFMA R13, R91.reuse, R56, R102.reuse ;  /* 0x000000385b0d7223 */ /* 0x160fe20000000066 */
[--C-:B--2---:R-:W-:Y:S02]  /*3010*/  HADD2.F32 R14, -RZ, R4.reuse.H1_H1 ;  /* 0x30000004ff0e7230 */ /* 0x104fe40000004100 */
[C---:B------:R-:W-:Y:S01]  /*3020*/  FFMA R57, R91.reuse, R57, R102 ;  /* 0x000000395b397223 */ /* 0x040fe20000000066 */
[--C-:B------:R-:W-:Y:S02]  /*3030*/  HADD2.F32 R56, -RZ, R5.reuse.H0_H0 ;  /* 0x20000005ff387230 */ /* 0x100fe40000004100 */
[----:B------:R-:W-:Y:S01]  /*3040*/  FFMA R15, R91, R58, R100 ;  /* 0x0000003a5b0f7223 */ /* 0x000fe20000000064 */
[----:B------:R-:W-:Y:S02]  /*3050*/  HADD2.F32 R12, -RZ, R4.H0_H0 ;  /* 0x20000004ff0c7230 */ /* 0x000fe40000004100 */
[----:B------:R-:W-:Y:S01]  /*3060*/  FFMA R104, R14, R96, R57 ;  /* 0x000000600e687223 */ /* 0x000fe20000000039 */
[----:B------:R-:W-:-:S02]  /*3070*/  HADD2.F32 R58, -RZ, R5.H1_H1 ;  /* 0x30000005ff3a7230 */ /* 0x000fc40000004100 */
[----:B------:R-:W-:Y:S01]  /*3080*/  FFMA R57, R56, R96, R15 ;  /* 0x0000006038397223 */ /* 0x000fe2000000000f */
[--C-:B------:R-:W-:Y:S02]  /*3090*/  HADD2.F32 R14, -RZ, R6.reuse.H1_H1 ;  /* 0x30000006ff0e7230 */ /* 0x100fe40000004100 */
[C---:B------:R-:W-:Y:S01]  /*30a0*/  FFMA R59, R91.reuse, R59, R100 ;  /* 0x0000003b5b3b7223 */ /* 0x040fe20000000064 */
[C---:B------:R-:W-:Y:S01]  /*30b0*/  FFMA R61, R91.reuse, R61, R102 ;  /* 0x0000003d5b3d7223 */ /* 0x040fe20000000066 */
[----:B------:R-:W-:Y:S02]  /*30c0*/  HADD2.F32 R56, -RZ, R7.H0_H0 ;  /* 0x20000007ff387230 */ /* 0x000fe40000004100 */
[C---:B------:R-:W-:Y:S01]  /*30d0*/  FFMA R15, R91.reuse, R62, R100 ;  /* 0x0000003e5b0f7223 */ /* 0x040fe20000000064 */
[----:B------:R-:W-:Y:S01]  /*30e0*/  FFMA R23, R12, R96, R13 ;  /* 0x000000600c177223 */ /* 0x000fe2000000000d */
[----:B------:R-:W-:Y:S01]  /*30f0*/  FFMA R13, R91, R60, R102 ;  /* 0x0000003c5b0d7223 */ /* 0x000fe20000000066 */
[----:B------:R-:W-:-:S02]  /*3100*/  HADD2.F32 R12, -RZ, R6.H0_H0 ;  /* 0x20000006ff0c7230 */ /* 0x000fc40000004100 */
[-C--:B------:R-:W-:Y:S01]  /*3110*/  FFMA R106, R58, R96.reuse, R59 ;  /* 0x000000603a6a7223 */ /* 0x080fe2000000003b */
[-C--:B------:R-:W-:Y:S01]  /*3120*/  FFMA R60, R14, R96.reuse, R61 ;  /* 0x000000600e3c7223 */ /* 0x080fe2000000003d */
[----:B------:R-:W-:Y:S02]  /*3130*/  HADD2.F32 R58, -RZ, R7.H1_H1 ;  /* 0x30000007ff3a7230 */ /* 0x000fe40000004100 */
[----:B------:R-:W-:Y:S01]  /*3140*/  FFMA R61, R56, R96, R15 ;  /* 0x00000060383d7223 */ /* 0x000fe2000000000f */
[--C-:B---3--:R-:W-:Y:S02]  /*3150*/  HADD2.F32 R14, -RZ, R8.reuse.H1_H1 ;  /* 0x30000008ff0e7230 */ /* 0x108fe40000004100 */
[C---:B------:R-:W-:Y:S01]  /*3160*/  FFMA R63, R91.reuse, R63, R100 ;  /* 0x0000003f5b3f7223 */ /* 0x040fe20000000064 */
[C---:B------:R-:W-:Y:S01]  /*3170*/  FFMA R65, R91.reuse, R65, R102 ;  /* 0x000000415b417223 */ /* 0x040fe20000000066 */
[----:B------:R-:W-:Y:S02]  /*3180*/  HADD2.F32 R56, -RZ, R9.H0_H0 ;  /* 0x20000009ff387230 */ /* 0x000fe40000004100 */
[C---:B------:R-:W-:Y:S01]  /*3190*/  FFMA R15, R91.reuse, R66, R100 ;  /* 0x000000425b0f7223 */ /* 0x040fe20000000064 */
[----:B------:R-:W-:Y:S01]  /*31a0*/  FFMA R59, R12, R96, R13 ;  /* 0x000000600c3b7223 */ /* 0x000fe2000000000d */
[----:B------:R-:W-:Y:S01]  /*31b0*/  FFMA R13, R91, R64, R102 ;  /* 0x000000405b0d7223 */ /* 0x000fe20000000066 */
[----:B------:R-:W-:Y:S01]  /*31c0*/  FFMA R62, R58, R96, R63 ;  /* 0x000000603a3e7223 */ /* 0x000fe2000000003f */
[----:B------:R-:W-:-:S02]  /*31d0*/  HADD2.F32 R12, -RZ, R8.H0_H0 ;  /* 0x20000008ff0c7230 */ /* 0x000fc40000004100 */
[-C--:B------:R-:W-:Y:S01]  /*31e0*/  FFMA R64, R14, R96.reuse, R65 ;  /* 0x000000600e407223 */ /* 0x080fe20000000041 */
[----:B------:R-:W-:Y:S02]  /*31f0*/  HADD2.F32 R58, -RZ, R9.H1_H1 ;  /* 0x30000009ff3a7230 */ /* 0x000fe40000004100 */
[-C--:B------:R-:W-:Y:S01]  /*3200*/  FFMA R65, R56, R96.reuse, R15 ;  /* 0x0000006038417223 */ /* 0x080fe2000000000f */
[C---:B------:R-:W-:Y:S01]  /*3210*/  FFMA R67, R91.reuse, R67, R100 ;  /* 0x000000435b437223 */ /* 0x040fe20000000064 */
[----:B------:R-:W-:Y:S02]  /*3220*/  IMAD.SHL.U32 R56, R18, 0x20, RZ ;  /* 0x0000002012387824 */ /* 0x000fe400078e00ff */
[-C--:B------:R-:W-:Y:S01]  /*3230*/  FFMA R63, R12, R96.reuse, R13 ;  /* 0x000000600c3f7223 */ /* 0x080fe2000000000d */
[----:B------:R-:W-:Y:S01]  /*3240*/  SHF.L.U32 R14, R18, 0x4, RZ ;  /* 0x00000004120e7819 */ /* 0x000fe200000006ff */
[----:B------:R-:W-:Y:S01]  /*3250*/  FFMA R58, R58, R96, R67 ;  /* 0x000000603a3a7223 */ /* 0x000fe20000000043 */
[C---:B------:R-:W-:Y:S01]  /*3260*/  FFMA R13, R91.reuse, R68, R102 ;  /* 0x000000445b0d7223 */ /* 0x040fe20000000066 */
[--C-:B------:R-:W-:Y:S01]  /*3270*/  HADD2.F32 R12, -RZ, R10.reuse.H0_H0 ;  /* 0x2000000aff0c7230 */ /* 0x100fe20000004100 */
[----:B------:R-:W-:Y:S01]  /*3280*/  SHF.R.U32.HI R68, RZ, 0x1, R18 ;  /* 0x00000001ff447819 */ /* 0x000fe20000011612 */
[C---:B------:R-:W-:Y:S01]  /*3290*/  FFMA R69, R91.reuse, R69, R102 ;  /* 0x000000455b457223 */ /* 0x040fe20000000066 */
[----:B------:R-:W-:Y:S01]  /*32a0*/  LOP3.LUT R67, R56, 0xc0, RZ, 0xc0, !PT ;  /* 0x000000c038437812 */ /* 0x000fe200078ec0ff */
[----:B------:R-:W-:Y:S01]  /*32b0*/  FFMA R71, R91, R71, R100 ;  /* 0x000000475b477223 */ /* 0x000fe20000000064 */
[----:B------:R-:W-:Y:S01]  /*32c0*/  LOP3.LUT R15, R14, 0xe00, RZ, 0xc0, !PT ;  /* 0x00000e000e0f7812 */ /* 0x000fe200078ec0ff */
[----:B------:R-:W-:Y:S01]  /*32d0*/  FFMA R66, R12, R96, R13 ;  /* 0x000000600c427223 */ /* 0x000fe2000000000d */
[----:B------:R-:W-:Y:S01]  /*32e0*/  LOP3.LUT R67, R67, 0x8, R68, 0xf8, !PT ;  /* 0x0000000843437812 */ /* 0x000fe200078ef844 */
[C---:B------:R-:W-:Y:S01]  /*32f0*/  IMAD.SHL.U32 R68, R18.reuse, 0x4, RZ ;  /* 0x0000000412447824 */ /* 0x040fe200078e00ff */
[----:B------:R-:W-:Y:S01]  /*3300*/  LOP3.LUT R15, R15, 0x20, R56, 0xf8, !PT ;  /* 0x000000200f0f7812 */ /* 0x000fe200078ef838 */
[----:B------:R-:W-:Y:S01]  /*3310*/  FFMA R13, R91, R70, R100 ;  /* 0x000000465b0d7223 */ /* 0x000fe20000000064 */
[----:B------:R-:W-:Y:S01]  /*3320*/  LOP3.LUT R12, R18, 0xff, RZ, 0xc0, !PT ;  /* 0x000000ff120c7812 */ /* 0x000fe200078ec0ff */
[----:B------:R-:W-:Y:S01]  /*3330*/  HADD2.F32 R14, -RZ, R10.H1_H1 ;  /* 0x3000000aff0e7230 */ /* 0x000fe20000004100 */
[----:B------:R-:W-:Y:S01]  /*3340*/  LOP3.LUT R15, R15, 0x100, R56, 0xf8, !PT ;  /* 0x000001000f0f7812 */ /* 0x000fe200078ef838 */
[----:B------:R-:W-:Y:S01]  /*3350*/  HADD2.F32 R56, -RZ, R11.H1_H1 ;  /* 0x3000000bff387230 */ /* 0x000fe20000004100 */
[----:B------:R-:W-:Y:S01]  /*3360*/  LOP3.LUT R70, R67, 0x18, R68, 0x78, !PT ;  /* 0x0000001843467812 */ /* 0x000fe200078e7844 */
[----:B------:R-:W-:-:S02]  /*3370*/  VIADD R12, R12, 0x1f ;  /* 0x0000001f0c0c7836 */ /* 0x000fc40000000000 */
[----:B------:R-:W-:Y:S01]  /*3380*/  FFMA R69, R14, R96, R69 ;  /* 0x000000600e457223 */ /* 0x000fe20000000045 */
[----:B------:R-:W-:Y:S01]  /*3390*/  HADD2.F32 R14, -RZ, R11.H0_H0 ;  /* 0x2000000bff0e7230 */ /* 0x000fe20000004100 */
[----:B------:R-:W-:Y:S01]  /*33a0*/  LOP3.LUT R15, R15, R70, RZ, 0xfc, !PT ;  /* 0x000000460f0f7212 */ /* 0x000fe200078efcff */
[-C--:B------:R-:W-:Y:S01]  /*33b0*/  FFMA R68, R56, R96.reuse, R71 ;  /* 0x0000006038447223 */ /* 0x080fe20000000047 */
[----:B------:R-:W-:Y:S01]  /*33c0*/  ISETP.GT.U32.AND P2, PT, R12, 0x3e, PT ;  /* 0x0000003e0c00780c */ /* 0x000fe20003f44070 */
[----:B------:R-:W-:Y:S01]  /*33d0*/  IMAD.MOV.U32 R56, RZ, RZ, 0x20 ;  /* 0x00000020ff387424 */ /* 0x000fe200078e00ff */
[----:B------:R-:W-:Y:S01]  /*33e0*/  F2FP.F16.F32.PACK_AB R12, R104, R23 ;  /* 0x00000017680c723e */ /* 0x000fe200000000ff */
[----:B------:R-:W-:Y:S01]  /*33f0*/  FFMA R67, R14, R96, R13 ;  /* 0x000000600e437223 */ /* 0x000fe2000000000d */
[----:B------:R-:W-:Y:S01]  /*3400*/  LOP3.LUT P3, RZ, R18, 0x4, RZ, 0xc0, !PT ;  /* 0x0000000412ff7812 */ /* 0x000fe2000786c0ff */
[----:B------:R-:W-:Y:S05]  /*3410*/  WARPSYNC.ALL ;  /* 0x0000000000007948 */ /* 0x000fea0003800000 */
[----:B------:R-:W-:Y:S01]  /*3420*/  LEA R23, R15, UR53, 0x1 ;  /* 0x000000350f177c11 */ /* 0x000fe2000f8e08ff */
[----:B------:R-:W-:Y:S01]  /*3430*/  BSSY B0, `(.L_x_52) ;  /* 0x000001b000007945 */ /* 0x000fe20003800000 */
[----:B------:R-:W-:-:S02]  /*3440*/  SEL R56, R56, 0xffffffe0, !P3 ;  /* 0xffffffe038387807 */ /* 0x000fc40005800000 */
[----:B------:R-:W-:Y:S01]  /*3450*/  F2FP.F16.F32.PACK_AB R13, R106, R57 ;  /* 0x000000396a0d723e */ /* 0x000fe200000000ff */
[----:B------:R-:W-:Y:S01]  /*3460*/  VIADD R70, R23, 0x200 ;  /* 0x0000020017467836 */ /* 0x000fe20000000000 */
[----:B------:R-:W-:Y:S02]  /*3470*/  F2FP.F16.F32.PACK_AB R14, R60, R59 ;  /* 0x0000003b3c0e723e */ /* 0x000fe400000000ff */
[----:B------:R-:W-:Y:S01]  /*3480*/  F2FP.F16.F32.PACK_AB R15, R62, R61 ;  /* 0x0000003d3e0f723e */ /* 0x000fe200000000ff */
[----:B------:R-:W-:Y:S01]  /*3490*/  IMAD.IADD R57, R70, 0x1, R56 ;  /* 0x0000000146397824 */ /* 0x000fe200078e0238 */
[----:B------:R-:W-:Y:S02]  /*34a0*/  F2FP.F16.F32.PACK_AB R64, R64, R63 ;  /* 0x0000003f4040723e */ /* 0x000fe400000000ff */
[----:B------:R-:W-:Y:S01]  /*34b0*/  F2FP.F16.F32.PACK_AB R65, R58, R65 ;  /* 0x000000413a41723e */ /* 0x000fe200000000ff */
[----:B------:R2:W-:Y:S01]  /*34c0*/  STSM.16.M88.4 [R23+0x200], R12 ;  /* 0x0002000c17007844 */ /* 0x0005e20000000200 */
[----:B------:R-:W-:-:S02]  /*34d0*/  F2FP.F16.F32.PACK_AB R66, R69, R66 ;  /* 0x000000424542723e */ /* 0x000fc400000000ff */
[----:B------:R-:W-:-:S05]  /*34e0*/  F2FP.F16.F32.PACK_AB R67, R68, R67 ;  /* 0x000000434443723e */ /* 0x000fca00000000ff */
[----:B------:R2:W-:Y:S01]  /*34f0*/  STSM.16.M88.4 [R57], R64 ;  /* 0x0000004039007844 */ /* 0x0005e20000000200 */
[----:B------:R-:W-:Y:S01]  /*3500*/  @!PT LDS RZ, [RZ] ;  /* 0x00000000fffff984 */ /* 0x000fe20000000800 */
[----:B------:R-:W-:Y:S01]  /*3510*/  @!PT LDS RZ, [RZ] ;  /* 0x00000000fffff984 */ /* 0x000fe20000000800 */
[----:B------:R-:W-:Y:S01]  /*3520*/  @!PT LDS RZ, [RZ] ;  /* 0x00000000fffff984 */ /* 0x000fe20000000800 */
[----:B------:R-:W-:Y:S01]  /*3530*/  @!PT LDS RZ, [RZ] ;  /* 0x00000000fffff984 */ /* 0x000fe20000000800 */
[----:B------:R3:W-:Y:S06]  /*3540*/  MEMBAR.ALL.CTA ;  /* 0x0000000000007992 */ /* 0x0007ec0000008000 */
[----:B---3--:R-:W3:Y:S02]  /*3550*/  FENCE.VIEW.ASYNC.S ;  /* 0x00000000000073c6 */ /* 0x008ee40000000000 */
[----:B---3--:R-:W-:Y:S06]  /*3560*/  BAR.SYNC.DEFER_BLOCKING 0x1, 0x100 ;  /* 0x0044000000007b1d */ /* 0x008fec0000010000 */
[----:B------:R-:W-:Y:S05]  /*3570*/  @P2 BRA `(.L_x_53) ;  /* 0x0000000000182947 */ /* 0x000fea0003800000 */
[----:B------:R-:W-:Y:S02]  /*3580*/  UIADD3 UR4, UP0, UR54, 0x4f0, URZ ;  /* 0x000004f036047890 */ /* 0x000fe4000ff1e03f */
[----:B------:R-:W-:Y:S02]  /*3590*/  UIADD3 UR44, UR53, 0x200, URZ ;  /* 0x00000200352c7890 */ /* 0x000fe4000fffe03f */
[----:B------:R-:W-:-:S09]  /*35a0*/  UIADD3.X UR5, URZ, UR55, URZ, UP0, !UPT ;  /* 0x000000373f057290 */ /* 0x000fd200087fe43f */
[----:B------:R3:W-:Y:S01]  /*35b0*/  UTMASTG.3D [UR44], [UR4] ;  /* 0x0000002c040073b5 */ /* 0x0007e20008010000 */
[----:B------:R0:W-:Y:S01]  /*35c0*/  UTMACMDFLUSH ;  /* 0x00000000000079b7 */ /* 0x0001e20000000000 */
[----:B---3--:R-:W-:-:S04]  /*35d0*/  DEPBAR.LE SB0, 0x1 ;  /* 0x000080400000791a */ /* 0x008fc80000000000 */
.L_x_53:
[----:B------:R-:W-:Y:S05]  /*35e0*/  BSYNC B0 ;  /* 0x0000000000007941 */ /* 0x000fea0003800000 */
.L_x_52:
[----:B------:R-:W-:Y:S01]  /*35f0*/  BAR.SYNC.DEFER_BLOCKING 0x1, 0x100 ;  /* 0x0044000000007b1d */ /* 0x000fe20000010000 */
[----:B------:R-:W-:-:S13]  /*3600*/  ISETP.NE.AND P4, PT, RZ, UR48, PT ;  /* 0x00000030ff007c0c */ /* 0x000fda000bf85270 */
[----:B------:R-:W-:Y:S05]  /*3610*/  @!P4 BRA `(.L_x_54) ;  /* 0x000000000034c947 */ /* 0x000fea0003800000 */
[----:B------:R-:W-:Y:S04]  /*3620*/  BSSY B0, `(.L_x_55) ;  /* 0x0000009000007945 */ /* 0x000fe80003800000 */
[----:B------:R-:W-:Y:S05]  /*3630*/  @!P0 BRA `(.L_x_56) ;  /* 0x00000000001c8947 */ /* 0x000fea0003800000 */
[----:B------:R-:W-:-:S13]  /*3640*/  ISETP.NE.AND P4, PT, R101, 0x3, PT ;  /* 0x000000036500780c */ /* 0x000fda0003f85270 */
[----:B------:R-:W-:Y:S05]  /*3650*/  @!P4 BRA `(.L_x_57) ;  /* 0x000000000004c947 */ /* 0x000fea0003800000 */
[----:B------:R-:W-:Y:S01]  /*3660*/  BPT.TRAP 0x1 ;  /* 0x000000040000795c */ /* 0x000fe20000300000 */
.L_x_57:
[----:B------:R-:W-:-:S04]  /*3670*/  ULEA UR4, UR39, UR53, 0x3 ;  /* 0x0000003527047291 */ /* 0x000fc8000f8e183f */
[----:B------:R-:W-:-:S04]  /*3680*/  UIADD3 UR4, UR4, 0x60, URZ ;  /* 0x0000006004047890 */ /* 0x000fc8000fffe03f */
[----:B------:R-:W-:-:S09]  /*3690*/  UPRMT UR4, UR52, 0x654, UR4 ;  /* 0x0000065434047896 */ /* 0x000fd20008000004 */
[----:B------:R-:W-:Y:S03]  /*36a0*/  SYNCS.ARRIVE.TRANS64.RED.A1T0 RZ, [UR4], RZ ;  /* 0x000000ffffff79a7 */ /* 0x000fe60008100404 */
.L_x_56:
[----:B------:R-:W-:Y:S05]  /*36b0*/  BSYNC B0 ;  /* 0x0000000000007941 */ /* 0x000fea0003800000 */
.L_x_55:
[----:B------:R-:W-:-:S04]  /*36c0*/  UIADD3 UR39, UR39, 0x1, URZ ;  /* 0x0000000127277890 */ /* 0x000fc8000fffe03f */
[----:B------:R-:W-:-:S04]  /*36d0*/  UISETP.NE.AND UP0, UPT, UR39, 0x4, UPT ;  /* 0x000000042700788c */ /* 0x000fc8000bf05270 */
[----:B------:R-:W-:-:S12]  /*36e0*/  USEL UR39, UR39, URZ, UP0 ;  /* 0x0000003f27277287 */ /* 0x000fd80008000000 */
.L_x_54:
[----:B------:R-:W-:Y:S04]  /*36f0*/  BSSY B0, `(.L_x_58) ;  /* 0x0000014000007945 */ /* 0x000fe80003800000 */
[----:B------:R-:W-:Y:S05]  /*3700*/  @!P0 BRA `(.L_x_59) ;  /* 0x0000000000488947 */ /* 0x000fea0003800000 */
[----:B------:R-:W-:-:S13]  /*3710*/  ISETP.NE.AND P4, PT, R101, 0x3, PT ;  /* 0x000000036500780c */ /* 0x000fda0003f85270 */
[----:B------:R-:W-:Y:S05]  /*3720*/  @!P4 BRA `(.L_x_60) ;  /* 0x000000000004c947 */ /* 0x000fea0003800000 */
[----:B------:R-:W-:Y:S01]  /*3730*/  BPT.TRAP 0x1 ;  /* 0x000000040000795c */ /* 0x000fe20000300000 */
.L_x_60:
[C---:B--2---:R-:W-:Y:S01]  /*3740*/  LEA R14, R21.reuse, UR53, 0x3 ;  /* 0x00000035150e7c11 */ /* 0x044fe2000f8e18ff */
[----:B------:R-:W-:Y:S01]  /*3750*/  @!P1 IMAD R12, R21, 0x2000, R70 ;  /* 0x00002000150c9824 */ /* 0x000fe200078e0246 */
[----:B------:R-:W-:Y:S01]  /*3760*/  SHF.L.U32 R15, R89, 0x1f, RZ ;  /* 0x0000001f590f7819 */ /* 0x000fe200000006ff */
[----:B------:R-:W-:Y:S01]  /*3770*/  BSSY B1, `(.L_x_61) ;  /* 0x0000007000017945 */ /* 0x000fe20003800000 */
[----:B------:R-:W-:Y:S01]  /*3780*/  PLOP3.LUT P5, PT, PT, PT, PT, 0x8, 0x0 ;  /* 0x000000000000781c */ /* 0x000fe20003fae170 */
[----:B------:R-:W-:Y:S01]  /*3790*/  @!P1 VIADD R13, R12, 0x20 ;  /* 0x000000200c0d9836 */ /* 0x000fe20000000000 */
[----:B------:R-:W2:Y:S01]  /*37a0*/  SYNCS.PHASECHK.TRANS64.TRYWAIT P4, [R14+URZ+0x40], R15 ;  /* 0x0000400f0e0075a7 */ /* 0x000ea2000808017f */
[----:B------:R-:W-:-:S13]  /*37b0*/  @!P1 PLOP3.LUT P5, PT, P3, PT, PT, 0x80, 0x0 ;  /* 0x000000000000981c */ /* 0x000fda0001faf070 */
[----:B------:R-:W-:Y:S01]  /*37c0*/  @P5 IADD3 R13, R12, -0x20, RZ ;  /* 0xffffffe00c0d5810 */ /* 0x000fe20007ffe0ff */
[----:B--2---:R-:W-:Y:S06]  /*37d0*/  @!P4 BRA `(.L_x_62) ;  /* 0x0000004400fcc947 */ /* 0x004fec0003800000 */
.L_x_166:
[----:B------:R-:W-:Y:S05]  /*37e0*/  BSYNC B1 ;  /* 0x0000000000017941 */ /* 0x000fea0003800000 */
.L_x_61:
[----:B------:R-:W-:Y:S05]  /*37f0*/  @!P1 WARPSYNC.ALL ;  /* 0x0000000000009948 */ /* 0x000fea0003800000 */
[----:B------:R3:W4:Y:S01]  /*3800*/  @!P1 LDSM.16.M88.4 R4, [R12] ;  /* 0x000000000c04983b */ /* 0x0007220000000200 */
[----:B------:R-:W-:-:S03]  /*3810*/  VIADD R21, R21, 0x1 ;  /* 0x0000000115157836 */ /* 0x000fc60000000000 */
[----:B------:R3:W1:Y:S04]  /*3820*/  @!P1 LDSM.16.M88.4 R8, [R13] ;  /* 0x000000000d08983b */ /* 0x0006680000000200 */
.L_x_59:
[----:B------:R-:W-:Y:S05]  /*3830*/  BSYNC B0 ;  /* 0x0000000000007941 */ /* 0x000fea0003800000 */
.L_x_58:
[C-C-:B--23--:R-:W-:Y:S01]  /*3840*/  FFMA R13, R91.reuse, R24, R98.reuse ;  /* 0x000000185b0d7223 */ /* 0x14cfe20000000062 */
[--C-:B----4-:R-:W-:Y:S02]  /*3850*/  HADD2.F32 R14, -RZ, R4.reuse.H1_H1 ;  /* 0x30000004ff0e7230 */ /* 0x110fe40000004100 */
[C---:B------:R-:W-:Y:S01]  /*3860*/  FFMA R25, R91.reuse, R25, R98 ;  /* 0x000000195b197223 */ /* 0x040fe20000000062 */
[C-C-:B------:R-:W-:Y:S01]  /*3870*/  FFMA R15, R91.reuse, R26, R20.reuse ;  /* 0x0000001a5b0f7223 */ /* 0x140fe20000000014 */
[--C-:B------:R-:W-:Y:S02]  /*3880*/  HADD2.F32 R24, -RZ, R5.reuse.H0_H0 ;  /* 0x20000005ff187230 */ /* 0x100fe40000004100 */
[----:B------:R-:W-:Y:S01]  /*3890*/  FFMA R27, R91, R27, R20 ;  /* 0x0000001b5b1b7223 */ /* 0x000fe20000000014 */
[----:B------:R-:W-:Y:S02]  /*38a0*/  HADD2.F32 R12, -RZ, R4.H0_H0 ;  /* 0x20000004ff0c7230 */ /* 0x000fe40000004100 */
[----:B------:R-:W-:Y:S01]  /*38b0*/  FFMA R25, R14, R96, R25 ;  /* 0x000000600e197223 */ /* 0x000fe20000000019 */
[----:B------:R-:W-:-:S02]  /*38c0*/  HADD2.F32 R26, -RZ, R5.H1_H1 ;  /* 0x30000005ff1a7230 */ /* 0x000fc40000004100 */
[----:B------:R-:W-:Y:S01]  /*38d0*/  FFMA R14, R24, R96, R15 ;  /* 0x00000060180e7223 */ /* 0x000fe2000000000f */
[C---:B------:R-:W-:Y:S01]  /*38e0*/  FFMA R15, R91.reuse, R30, R20 ;  /* 0x0000001e5b0f7223 */ /* 0x040fe20000000014 */
[----:B------:R-:W-:Y:S01]  /*38f0*/  FFMA R12, R12, R96, R13 ;  /* 0x000000600c0c7223 */ /* 0x000fe2000000000d */
[C-C-:B------:R-:W-:Y:S01]  /*3900*/  FFMA R13, R91.reuse, R28, R98.reuse ;  /* 0x0000001c5b0d7223 */ /* 0x140fe20000000062 */
[----:B------:R-:W-:Y:S01]  /*3910*/  FFMA R27, R26, R96, R27 ;  /* 0x000000601a1b7223 */ /* 0x000fe2000000001b */
[--C-:B------:R-:W-:Y:S02]  /*3920*/  HADD2.F32 R24, -RZ, R6.reuse.H0_H0 ;  /* 0x20000006ff187230 */ /* 0x100fe40000004100 */
[C---:B------:R-:W-:Y:S01]  /*3930*/  FFMA R29, R91.reuse, R29, R98 ;  /* 0x0000001d5b1d7223 */ /* 0x040fe20000000062 */
[----:B------:R-:W-:Y:S02]  /*3940*/  HADD2.F32 R26, -RZ, R6.H1_H1 ;  /* 0x30000006ff1a7230 */ /* 0x000fe40000004100 */
[----:B------:R-:W-:Y:S01]  /*3950*/  FFMA R31, R91, R31, R20 ;  /* 0x0000001f5b1f7223 */ /* 0x000fe20000000014 */
[----:B------:R-:W-:-:S02]  /*3960*/  HADD2.F32 R30, -RZ, R7.H1_H1 ;  /* 0x30000007ff1e7230 */ /* 0x000fc40000004100 */
[-C--:B------:R-:W-:Y:S01]  /*3970*/  FFMA R24, R24, R96.reuse, R13 ;  /* 0x0000006018187223 */ /* 0x080fe2000000000d */
[----:B------:R-:W-:Y:S02]  /*3980*/  HADD2.F32 R28, -RZ, R7.H0_H0 ;  /* 0x20000007ff1c7230 */ /* 0x000fe40000004100 */
[----:B------:R-:W-:Y:S01]  /*3990*/  FFMA R29, R26, R96, R29 ;  /* 0x000000601a1d7223 */ /* 0x000fe2000000001d */
[C-C-:B------:R-:W-:Y:S01]  /*39a0*/  FFMA R13, R91.reuse, R32, R98.reuse ;  /* 0x000000205b0d7223 */ /* 0x140fe20000000062 */
[-C--:B------:R-:W-:Y:S01]  /*39b0*/  FFMA R31, R30, R96.reuse, R31 ;  /* 0x000000601e1f7223 */ /* 0x080fe2000000001f */
[----:B-1----:R-:W-:Y:S02]  /*39c0*/  HADD2.F32 R30, -RZ, R8.H1_H1 ;  /* 0x30000008ff1e7230 */ /* 0x002fe40000004100 */
[----:B------:R-:W-:Y:S01]  /*39d0*/  FFMA R26, R28, R96, R15 ;  /* 0x000000601c1a7223 */ /* 0x000fe2000000000f */
[C---:B------:R-:W-:Y:S01]  /*39e0*/  FFMA R33, R91.reuse, R33, R98 ;  /* 0x000000215b217223 */ /* 0x040fe20000000062 */
[----:B------:R-:W-:Y:S01]  /*39f0*/  FFMA R15, R91, R34, R20 ;  /* 0x000000225b0f7223 */ /* 0x000fe20000000014 */
[----:B------:R-:W-:-:S02]  /*3a00*/  HADD2.F32 R32, -RZ, R9.H0_H0 ;  /* 0x20000009ff207230 */ /* 0x000fc40000004100 */
[C---:B------:R-:W-:Y:S01]  /*3a10*/  FFMA R35, R91.reuse, R35, R20 ;  /* 0x000000235b237223 */ /* 0x040fe20000000014 */
[----:B------:R-:W-:Y:S02]  /*3a20*/  HADD2.F32 R28, -RZ, R8.H0_H0 ;  /* 0x20000008ff1c7230 */ /* 0x000fe40000004100 */
[-C--:B------:R-:W-:Y:S01]  /*3a30*/  FFMA R33, R30, R96.reuse, R33 ;  /* 0x000000601e217223 */ /* 0x080fe20000000021 */
[----:B------:R-:W-:Y:S02]  /*3a40*/  HADD2.F32 R34, -RZ, R9.H1_H1 ;  /* 0x30000009ff227230 */ /* 0x000fe40000004100 */
[-C--:B------:R-:W-:Y:S01]  /*3a50*/  FFMA R30, R32, R96.reuse, R15 ;  /* 0x00000060201e7223 */ /* 0x080fe2000000000f */
[--C-:B------:R-:W-:Y:S02]  /*3a60*/  HADD2.F32 R32, -RZ, R10.reuse.H0_H0 ;  /* 0x2000000aff207230 */ /* 0x100fe40000004100 */
[----:B------:R-:W-:Y:S01]  /*3a70*/  FFMA R28, R28, R96, R13 ;  /* 0x000000601c1c7223 */ /* 0x000fe2000000000d */
[C---:B------:R-:W-:Y:S01]  /*3a80*/  FFMA R13, R91.reuse, R36, R98 ;  /* 0x000000245b0d7223 */ /* 0x040fe20000000062 */
[----:B------:R-:W-:Y:S01]  /*3a90*/  FFMA R35, R34, R96, R35 ;  /* 0x0000006022237223 */ /* 0x000fe20000000023 */
[----:B------:R-:W-:Y:S01]  /*3aa0*/  FFMA R15, R91, R38, R20 ;  /* 0x000000265b0f7223 */ /* 0x000fe20000000014 */
[----:B------:R-:W-:-:S02]  /*3ab0*/  HADD2.F32 R34, -RZ, R10.H1_H1 ;  /* 0x3000000aff227230 */ /* 0x000fc40000004100 */
[C---:B------:R-:W-:Y:S01]  /*3ac0*/  FFMA R37, R91.reuse, R37, R98 ;  /* 0x000000255b257223 */ /* 0x040fe20000000062 */
[--C-:B------:R-:W-:Y:S02]  /*3ad0*/  HADD2.F32 R36, -RZ, R11.reuse.H0_H0 ;  /* 0x2000000bff247230 */ /* 0x100fe40000004100 */
[----:B------:R-:W-:Y:S01]  /*3ae0*/  FFMA R39, R91, R39, R20 ;  /* 0x000000275b277223 */ /* 0x000fe20000000014 */
[----:B------:R-:W-:Y:S02]  /*3af0*/  HADD2.F32 R38, -RZ, R11.H1_H1 ;  /* 0x3000000bff267230 */ /* 0x000fe40000004100 */
[-C--:B------:R-:W-:Y:S01]  /*3b00*/  FFMA R13, R32, R96.reuse, R13 ;  /* 0x00000060200d7223 */ /* 0x080fe2000000000d */
[-C--:B------:R-:W-:Y:S01]  /*3b10*/  FFMA R32, R34, R96.reuse, R37 ;  /* 0x0000006022207223 */ /* 0x080fe20000000025 */
[----:B------:R-:W-:Y:S01]  /*3b20*/  FFMA R15, R36, R96, R15 ;  /* 0x00000060240f7223 */ /* 0x000fe2000000000f */
[----:B------:R-:W-:Y:S01]  /*3b30*/  F2FP.F16.F32.PACK_AB R36, R25, R12 ;  /* 0x0000000c1924723e */ /* 0x000fe200000000ff */
[----:B------:R-:W-:Y:S01]  /*3b40*/  FFMA R34, R38, R96, R39 ;  /* 0x0000006026227223 */ /* 0x000fe20000000027 */
[----:B------:R-:W-:Y:S01]  /*3b50*/  F2FP.F16.F32.PACK_AB R38, R29, R24 ;  /* 0x000000181d26723e */ /* 0x000fe200000000ff */
[----:B------:R-:W-:Y:S05]  /*3b60*/  WARPSYNC.ALL ;  /* 0x0000000000007948 */ /* 0x000fea0003800000 */
[----:B------:R-:W-:Y:S01]  /*3b70*/  F2FP.F16.F32.PACK_AB R37, R27, R14 ;  /* 0x0000000e1b25723e */ /* 0x000fe200000000ff */
[----:B------:R-:W-:Y:S01]  /*3b80*/  BSSY B0, `(.L_x_63) ;  /* 0x000001a000007945 */ /* 0x000fe20003800000 */
[----:B------:R-:W-:-:S02]  /*3b90*/  F2FP.F16.F32.PACK_AB R39, R31, R26 ;  /* 0x0000001a1f27723e */ /* 0x000fc400000000ff */
[----:B------:R-:W-:Y:S02]  /*3ba0*/  F2FP.F16.F32.PACK_AB R29, R35, R30 ;  /* 0x0000001e231d723e */ /* 0x000fe400000000ff */
[----:B------:R-:W-:Y:S01]  /*3bb0*/  F2FP.F16.F32.PACK_AB R28, R33, R28 ;  /* 0x0000001c211c723e */ /* 0x000fe200000000ff */
[----:B------:R1:W-:Y:S01]  /*3bc0*/  STSM.16.M88.4 [R23+0x2200], R36 ;  /* 0x0022002417007844 */ /* 0x0003e20000000200 */
[----:B------:R-:W-:Y:S02]  /*3bd0*/  F2FP.F16.F32.PACK_AB R30, R32, R13 ;  /* 0x0000000d201e723e */ /* 0x000fe400000000ff */
[----:B------:R-:W-:Y:S02]  /*3be0*/  F2FP.F16.F32.PACK_AB R31, R34, R15 ;  /* 0x0000000f221f723e */ /* 0x000fe400000000ff */
[----:B------:R-:W-:-:S05]  /*3bf0*/  IADD3 R12, R56, 0x2200, R23 ;  /* 0x00002200380c7810 */ /* 0x000fca0007ffe017 */
[----:B------:R1:W-:Y:S01]  /*3c00*/  STSM.16.M88.4 [R12], R28 ;  /* 0x0000001c0c007844 */ /* 0x0003e20000000200 */
[----:B------:R-:W-:Y:S01]  /*3c10*/  @!PT LDS RZ, [RZ] ;  /* 0x00000000fffff984 */ /* 0x000fe20000000800 */
[----:B------:R-:W-:Y:S01]  /*3c20*/  @!PT LDS RZ, [RZ] ;  /* 0x00000000fffff984 */ /* 0x000fe20000000800 */
[----:B------:R-:W-:Y:S01]  /*3c30*/  @!PT LDS RZ, [RZ] ;  /* 0x00000000fffff984 */ /* 0x000fe20000000800 */
[----:B------:R-:W-:Y:S01]  /*3c40*/  @!PT LDS RZ, [RZ] ;  /* 0x00000000fffff984 */ /* 0x000fe20000000800 */
[----:B------:R2:W-:Y:S06]  /*3c50*/  MEMBAR.ALL.CTA ;  /* 0x0000000000007992 */ /* 0x0005ec0000008000 */
[----:B--2---:R-:W2:Y:S02]  /*3c60*/  FENCE.VIEW.ASYNC.S ;  /* 0x00000000000073c6 */ /* 0x004ea40000000000 */
[----:B--2---:R-:W-:Y:S06]  /*3c70*/  BAR.SYNC.DEFER_BLOCKING 0x1, 0x100 ;  /* 0x0044000000007b1d */ /* 0x004fec0000010000 */
[----:B------:R-:W-:Y:S05]  /*3c80*/  @P2 BRA `(.L_x_64) ;  /* 0x0000000000242947 */ /* 0x000fea0003800000 */
[----:B------:R-:W-:Y:S02]  /*3c90*/  UIADD3 UR8, UP0, UR54, 0x4f0, URZ ;  /* 0x000004f036087890 */ /* 0x000fe4000ff1e03f */
[----:B------:R-:W-:Y:S02]  /*3ca0*/  UIADD3 UR6, UR46, 0x80, URZ ;  /* 0x000000802e067890 */ /* 0x000fe4000fffe03f */
[----:B------:R-:W-:Y:S02]  /*3cb0*/  UIADD3 UR4, UR53, 0x2200, URZ ;  /* 0x0000220035047890 */ /* 0x000fe4000fffe03f */
[----:B------:R-:W-:Y:S01]  /*3cc0*/  UIADD3.X UR9, URZ, UR55, URZ, UP0, !UPT ;  /* 0x000000373f097290 */ /* 0x000fe200087fe43f */
[----:B------:R-:W-:Y:S01]  /*3cd0*/  UMOV UR5, UR45 ;  /* 0x0000002d00057c82 */ /* 0x000fe20008000000 */
[----:B------:R-:W-:-:S07]  /*3ce0*/  UMOV UR7, UR47 ;  /* 0x0000002f00077c82 */ /* 0x000fce0008000000 */
[----:B------:R2:W-:Y:S01]  /*3cf0*/  UTMASTG.3D [UR4], [UR8] ;  /* 0x00000004080073b5 */ /* 0x0005e20008010000 */
[----:B------:R0:W-:Y:S01]  /*3d00*/  UTMACMDFLUSH ;  /* 0x00000000000079b7 */ /* 0x0001e20000000000 */
[----:B--2---:R-:W-:-:S04]  /*3d10*/  DEPBAR.LE SB0, 0x1 ;  /* 0x000080400000791a */ /* 0x004fc80000000000 */
.L_x_64:
[----:B------:R-:W-:Y:S05]  /*3d20*/  BSYNC B0 ;  /* 0x0000000000007941 */ /* 0x000fea0003800000 */
.L_x_63:
[----:B------:R-:W-:Y:S06]  /*3d30*/  BAR.SYNC.DEFER_BLOCKING 0x1, 0x100 ;  /* 0x0044000000007b1d */ /* 0x000fec0000010000 */
[----:B------:R-:W-:Y:S04]  /*3d40*/  BSSY B0, `(.L_x_65) ;  /* 0x0000009000007945 */ /* 0x000fe80003800000 */
[----:B------:R-:W-:Y:S05]  /*3d50*/  @!P0 BRA `(.L_x_66) ;  /* 0x00000000001c8947 */ /* 0x000fea0003800000 */
[----:B------:R-:W-:-:S13]  /*3d60*/  ISETP.NE.AND P4, PT, R101, 0x3, PT ;  /* 0x000000036500780c */ /* 0x000fda0003f85270 */
[----:B------:R-:W-:Y:S05]  /*3d70*/  @!P4 BRA `(.L_x_67) ;  /* 0x000000000004c947 */ /* 0x000fea0003800000 */
[----:B------:R-:W-:Y:S01]  /*3d80*/  BPT.TRAP 0x1 ;  /* 0x000000040000795c */ /* 0x000fe20000300000 */
.L_x_67:
[----:B------:R-:W-:-:S04]  /*3d90*/  ULEA UR4, UR39, UR53, 0x3 ;  /* 0x0000003527047291 */ /* 0x000fc8000f8e183f */
[----:B------:R-:W-:-:S04]  /*3da0*/  UIADD3 UR4, UR4, 0x60, URZ ;  /* 0x0000006004047890 */ /* 0x000fc8000fffe03f */
[----:B------:R-:W-:-:S09]  /*3db0*/  UPRMT UR4, UR52, 0x654, UR4 ;  /* 0x0000065434047896 */ /* 0x000fd20008000004 */
[----:B------:R-:W-:Y:S03]  /*3dc0*/  SYNCS.ARRIVE.TRANS64.RED.A1T0 RZ, [UR4], RZ ;  /* 0x000000ffffff79a7 */ /* 0x000fe60008100404 */
.L_x_66:
[----:B------:R-:W-:Y:S05]  /*3dd0*/  BSYNC B0 ;  /* 0x0000000000007941 */ /* 0x000fea0003800000 */
.L_x_65:
[----:B------:R-:W-:Y:S01]  /*3de0*/  UIADD3 UR39, UR39, 0x1, URZ ;  /* 0x0000000127277890 */ /* 0x000fe2000fffe03f */
[----:B------:R-:W-:Y:S01]  /*3df0*/  BSSY B0, `(.L_x_68) ;  /* 0x000001c000007945 */ /* 0x000fe20003800000 */
[----:B-1----:R-:W-:Y:S02]  /*3e00*/  IMAD.MOV.U32 R12, RZ, RZ, R89 ;  /* 0x000000ffff0c7224 */ /* 0x002fe400078e0059 */
[----:B------:R-:W-:-:S04]  /*3e10*/  UISETP.NE.AND UP0, UPT, UR39, 0x4, UPT ;  /* 0x000000042700788c */ /* 0x000fc8000bf05270 */
[----:B------:R-:W-:Y:S01]  /*3e20*/  USEL UR39, UR39, URZ, UP0 ;  /* 0x0000003f27277287 */ /* 0x000fe20008000000 */
[----:B------:R-:W-:Y:S11]  /*3e30*/  @!P0 BRA `(.L_x_69) ;  /* 0x00000000005c8947 */ /* 0x000ff60003800000 */
[----:B------:R-:W-:-:S13]  /*3e40*/  ISETP.NE.AND P4, PT, R101, 0x3, PT ;  /* 0x000000036500780c */ /* 0x000fda0003f85270 */
[----:B------:R-:W-:Y:S05]  /*3e50*/  @!P4 BRA `(.L_x_70) ;  /* 0x000000000004c947 */ /* 0x000fea0003800000 */
[----:B------:R-:W-:Y:S01]  /*3e60*/  BPT.TRAP 0x1 ;  /* 0x000000040000795c */ /* 0x000fe20000300000 */
.L_x_70:
[C---:B------:R-:W-:Y:S01]  /*3e70*/  LEA R14, R21.reuse, UR53, 0x3 ;  /* 0x00000035150e7c11 */ /* 0x040fe2000f8e18ff */
[----:B------:R-:W-:Y:S01]  /*3e80*/  @!P1 IMAD R24, R21, 0x2000, R70 ;  /* 0x0000200015189824 */ /* 0x000fe200078e0246 */
[----:B------:R-:W-:Y:S01]  /*3e90*/  SHF.L.U32 R15, R89, 0x1f, RZ ;  /* 0x0000001f590f7819 */ /* 0x000fe200000006ff */
[----:B------:R-:W-:Y:S01]  /*3ea0*/  BSSY B1, `(.L_x_71) ;  /* 0x0000008000017945 */ /* 0x000fe20003800000 */
[----:B------:R-:W-:Y:S01]  /*3eb0*/  PLOP3.LUT P5, PT, PT, PT, PT, 0x8, 0x0 ;  /* 0x000000000000781c */ /* 0x000fe20003fae170 */
[----:B------:R-:W-:Y:S01]  /*3ec0*/  @!P1 VIADD R12, R24, 0x20 ;  /* 0x00000020180c9836 */ /* 0x000fe20000000000 */
[----:B------:R-:W1:Y:S01]  /*3ed0*/  SYNCS.PHASECHK.TRANS64.TRYWAIT P4, [R14+URZ+0x40], R15 ;  /* 0x0000400f0e0075a7 */ /* 0x000e62000808017f */
[----:B------:R-:W-:-:S13]  /*3ee0*/  @!P1 PLOP3.LUT P5, PT, P3, PT, PT, 0x80, 0x0 ;  /* 0x000000000000981c */ /* 0x000fda0001faf070 */
[----:B------:R-:W-:-:S04]  /*3ef0*/  @P5 VIADD R12, R24, 0xffffffe0 ;  /* 0xffffffe0180c5836 */ /* 0x000fc80000000000 */
[----:B------:R-:W-:Y:S01]  /*3f00*/  @!P1 IMAD.MOV.U32 R13, RZ, RZ, R12 ;  /* 0x000000ffff0d9224 */ /* 0x000fe200078e000c */
[----:B-1----:R-:W-:Y:S06]  /*3f10*/  @!P4 BRA `(.L_x_72) ;  /* 0x000000400040c947 */ /* 0x002fec0003800000 */
.L_x_167:
[----:B------:R-:W-:Y:S05]  /*3f20*/  BSYNC B1 ;  /* 0x0000000000017941 */ /* 0x000fea0003800000 */
.L_x_71:
[----:B------:R-:W-:Y:S05]  /*3f30*/  @!P1 WARPSYNC.ALL ;  /* 0x0000000000009948 */ /* 0x000fea0003800000 */
[----:B------:R2:W3:Y:S01]  /*3f40*/  @!P1 LDSM.16.M88.4 R4, [R24] ;  /* 0x000000001804983b */ /* 0x0004e20000000200 */
[----:B------:R-:W-:-:S03]  /*3f50*/  VIADD R21, R21, 0x1 ;  /* 0x0000000115157836 */ /* 0x000fc60000000000 */
[----:B------:R2:W4:Y:S02]  /*3f60*/  @!P1 LDSM.16.M88.4 R8, [R13] ;  /* 0x000000000d08983b */ /* 0x0005240000000200 */
[----:B------:R-:W-:-:S04]  /*3f70*/  ISETP.NE.AND P4, PT, R21, 0x4, PT ;  /* 0x000000041500780c */ /* 0x000fc80003f85270 */
[----:B------:R-:W-:Y:S02]  /*3f80*/  SEL R12, RZ, 0x1, P4 ;  /* 0x00000001ff0c7807 */ /* 0x000fe40002000000 */
[----:B------:R-:W-:Y:S02]  /*3f90*/  SEL R21, R21, RZ, P4 ;  /* 0x000000ff15157207 */ /* 0x000fe40002000000 */
[----:B--2---:R-:W-:-:S07]  /*3fa0*/  LOP3.LUT R12, R89, R12, RZ, 0x3c, !PT ;  /* 0x0000000c590c7212 */ /* 0x004fce00078e3cff */
.L_x_69:
[----:B------:R-:W-:Y:S05]  /*3fb0*/  BSYNC B0 ;  /* 0x0000000000007941 */ /* 0x000fea0003800000 */
.L_x_68:
[--C-:B---3--:R-:W-:Y:S02]  /*3fc0*/  HADD2.F32 R24, -RZ, R5.reuse.H0_H0 ;  /* 0x20000005ff187230 */ /* 0x108fe40000004100 */
[C---:B-1----:R-:W-:Y:S01]  /*3fd0*/  FFMA R15, R91.reuse, R74, R100 ;  /* 0x0000004a5b0f7223 */ /* 0x042fe20000000064 */
[----:B------:R-:W-:Y:S02]  /*3fe0*/  HADD2.F32 R26, -RZ, R5.H1_H1 ;  /* 0x30000005ff1a7230 */ /* 0x000fe40000004100 */
[C---:B------:R-:W-:Y:S01]  /*3ff0*/  FFMA R25, R91.reuse, R76, R102 ;  /* 0x0000004c5b197223 */ /* 0x040fe20000000066 */
[--C-:B------:R-:W-:Y:S02]  /*4000*/  HADD2.F32 R28, -RZ, R6.reuse.H0_H0 ;  /* 0x20000006ff1c7230 */ /* 0x100fe40000004100 */
[C---:B------:R-:W-:Y:S01]  /*4010*/  FFMA R75, R91.reuse, R75, R100 ;  /* 0x0000004b5b4b7223 */ /* 0x040fe20000000064 */
[----:B------:R-:W-:Y:S02]  /*4020*/  HADD2.F32 R30, -RZ, R6.H1_H1 ;  /* 0x30000006ff1e7230 */ /* 0x000fe40000004100 */
[----:B------:R-:W-:Y:S01]  /*4030*/  FFMA R77, R91, R77, R102 ;  /* 0x0000004d5b4d7223 */ /* 0x000fe20000000066 */
[-C--:B------:R-:W-:Y:S01]  /*4040*/  FFMA R15, R24, R96.reuse, R15 ;  /* 0x00000060180f7223 */ /* 0x080fe2000000000f */
[-C--:B------:R-:W-:Y:S01]  /*4050*/  FFMA R24, R26, R96.reuse, R75 ;  /* 0x000000601a187223 */ /* 0x080fe2000000004b */
[-C--:B------:R-:W-:Y:S01]  /*4060*/  FFMA R25, R28, R96.reuse, R25 ;  /* 0x000000601c197223 */ /* 0x080fe20000000019 */
[----:B------:R-:W-:Y:S01]  /*4070*/  FFMA R26, R30, R96, R77 ;  /* 0x000000601e1a7223 */ /* 0x000fe2000000004d */
[----:B------:R-:W-:-:S02]  /*4080*/  HADD2.F32 R28, -RZ, R7.H0_H0 ;  /* 0x20000007ff1c7230 */ /* 0x000fc40000004100 */
[C-C-:B------:R-:W-:Y:S01]  /*4090*/  FFMA R27, R91.reuse, R78, R100.reuse ;  /* 0x0000004e5b1b7223 */ /* 0x140fe20000000064 */
[----:B------:R-:W-:Y:S02]  /*40a0*/  HADD2.F32 R30, -RZ, R7.H1_H1 ;  /* 0x30000007ff1e7230 */ /* 0x000fe40000004100 */
[C---:B------:R-:W-:Y:S01]  /*40b0*/  FFMA R79, R91.reuse, R79, R100 ;  /* 0x0000004f5b4f7223 */ /* 0x040fe20000000064 */
[----:B----4-:R-:W-:Y:S02]  /*40c0*/  HADD2.F32 R34, -RZ, R8.H1_H1 ;  /* 0x30000008ff227230 */ /* 0x010fe40000004100 */
[C-C-:B------:R-:W-:Y:S01]  /*40d0*/  FFMA R81, R91.reuse, R81, R102.reuse ;  /* 0x000000515b517223 */ /* 0x140fe20000000066 */
[----:B------:R-:W-:Y:S02]  /*40e0*/  HADD2.F32 R14, -RZ, R4.H0_H0 ;  /* 0x20000004ff0e7230 */ /* 0x000fe40000004100 */
[----:B------:R-:W-:Y:S01]  /*40f0*/  FFMA R13, R91, R72, R102 ;  /* 0x000000485b0d7223 */ /* 0x000fe20000000066 */
[----:B------:R-:W-:-:S02]  /*4100*/  HADD2.F32 R36, -RZ, R9.H0_H0 ;  /* 0x20000009ff247230 */ /* 0x000fc40000004100 */
[C---:B------:R-:W-:Y:S01]  /*4110*/  FFMA R31, R91.reuse, R82, R100 ;  /* 0x000000525b1f7223 */ /* 0x040fe20000000064 */
[----:B------:R-:W-:Y:S02]  /*4120*/  HADD2.F32 R32, -RZ, R8.H0_H0 ;  /* 0x20000008ff207230 */ /* 0x000fe40000004100 */
[C-C-:B------:R-:W-:Y:S01]  /*4130*/  FFMA R29, R91.reuse, R80, R102.reuse ;  /* 0x000000505b1d7223 */ /* 0x140fe20000000066 */
[-C--:B------:R-:W-:Y:S01]  /*4140*/  FFMA R27, R28, R96.reuse, R27 ;  /* 0x000000601c1b7223 */ /* 0x080fe2000000001b */
[-C--:B------:R-:W-:Y:S01]  /*4150*/  FFMA R28, R30, R96.reuse, R79 ;  /* 0x000000601e1c7223 */ /* 0x080fe2000000004f */
[-C--:B------:R-:W-:Y:S01]  /*4160*/  FFMA R30, R34, R96.reuse, R81 ;  /* 0x00000060221e7223 */ /* 0x080fe20000000051 */
[-C--:B------:R-:W-:Y:S01]  /*4170*/  FFMA R13, R14, R96.reuse, R13 ;  /* 0x000000600e0d7223 */ /* 0x080fe2000000000d */
[----:B------:R-:W-:Y:S01]  /*4180*/  FFMA R31, R36, R96, R31 ;  /* 0x00000060241f7223 */ /* 0x000fe2000000001f */
[----:B------:R-:W-:Y:S02]  /*4190*/  HADD2.F32 R34, -RZ, R10.H0_H0 ;  /* 0x2000000aff227230 */ /* 0x000fe40000004100 */
[----:B------:R-:W-:Y:S01]  /*41a0*/  FFMA R33, R91, R84, R102 ;  /* 0x000000545b217223 */ /* 0x000fe20000000066 */
[----:B------:R-:W-:-:S02]  /*41b0*/  HADD2.F32 R14, -RZ, R4.H1_H1 ;  /* 0x30000004ff0e7230 */ /* 0x000fc40000004100 */
[----:B------:R-:W-:Y:S01]  /*41c0*/  FFMA R29, R32, R96, R29 ;  /* 0x00000060201d7223 */ /* 0x000fe2000000001d */
[----:B------:R-:W-:Y:S02]  /*41d0*/  HADD2.F32 R36, -RZ, R10.H1_H1 ;  /* 0x3000000aff247230 */ /* 0x000fe40000004100 */
[C-C-:B------:R-:W-:Y:S01]  /*41e0*/  FFMA R73, R91.reuse, R73, R102.reuse ;  /* 0x000000495b497223 */ /* 0x140fe20000000066 */
[C---:B------:R-:W-:Y:S01]  /*41f0*/  FFMA R85, R91.reuse, R85, R102 ;  /* 0x000000555b557223 */ /* 0x040fe20000000066 */
[----:B------:R-:W-:Y:S02]  /*4200*/  HADD2.F32 R32, -RZ, R9.H1_H1 ;  /* 0x30000009ff207230 */ /* 0x000fe40000004100 */
[C-C-:B------:R-:W-:Y:S01]  /*4210*/  FFMA R83, R91.reuse, R83, R100.reuse ;  /* 0x000000535b537223 */ /* 0x140fe20000000064 */
[--C-:B------:R-:W-:Y:S02]  /*4220*/  HADD2.F32 R38, -RZ, R11.reuse.H0_H0 ;  /* 0x2000000bff267230 */ /* 0x100fe40000004100 */
[----:B------:R-:W-:Y:S01]  /*4230*/  FFMA R35, R91, R86, R100 ;  /* 0x000000565b237223 */ /* 0x000fe20000000064 */
[----:B------:R-:W-:-:S02]  /*4240*/  HADD2.F32 R58, -RZ, R11.H1_H1 ;  /* 0x3000000bff3a7230 */ /* 0x000fc40000004100 */
[----:B------:R-:W-:Y:S01]  /*4250*/  FFMA R87, R91, R87, R100 ;  /* 0x000000575b577223 */ /* 0x000fe20000000064 */
[-C--:B------:R-:W-:Y:S01]  /*4260*/  FFMA R33, R34, R96.reuse, R33 ;  /* 0x0000006022217223 */ /* 0x080fe20000000021 */
[-C--:B------:R-:W-:Y:S01]  /*4270*/  FFMA R14, R14, R96.reuse, R73 ;  /* 0x000000600e0e7223 */ /* 0x080fe20000000049 */
[-C--:B------:R-:W-:Y:S01]  /*4280*/  FFMA R34, R36, R96.reuse, R85 ;  /* 0x0000006024227223 */ /* 0x080fe20000000055 */
[-C--:B------:R-:W-:Y:S01]  /*4290*/  FFMA R32, R32, R96.reuse, R83 ;  /* 0x0000006020207223 */ /* 0x080fe20000000053 */
[-C--:B------:R-:W-:Y:S01]  /*42a0*/  FFMA R35, R38, R96.reuse, R35 ;  /* 0x0000006026237223 */ /* 0x080fe20000000023 */
[----:B------:R-:W-:Y:S01]  /*42b0*/  FFMA R36, R58, R96, R87 ;  /* 0x000000603a247223 */ /* 0x000fe20000000057 */
[----:B------:R-:W-:Y:S01]  /*42c0*/  F2FP.F16.F32.PACK_AB R60, R14, R13 ;  /* 0x0000000d0e3c723e */ /* 0x000fe200000000ff */
[----:B------:R-:W-:Y:S05]  /*42d0*/  WARPSYNC.ALL ;  /* 0x0000000000007948 */ /* 0x000fea0003800000 */
[----:B------:R-:W-:Y:S01]  /*42e0*/  F2FP.F16.F32.PACK_AB R61, R24, R15 ;  /* 0x0000000f183d723e */ /* 0x000fe200000000ff */
[----:B------:R-:W-:Y:S01]  /*42f0*/  BSSY B0, `(.L_x_73) ;  /* 0x000001b000007945 */ /* 0x000fe20003800000 */
[----:B------:R-:W-:-:S02]  /*4300*/  F2FP.F16.F32.PACK_AB R62, R26, R25 ;  /* 0x000000191a3e723e */ /* 0x000fc400000000ff */
[----:B------:R-:W-:Y:S02]  /*4310*/  F2FP.F16.F32.PACK_AB R63, R28, R27 ;  /* 0x0000001b1c3f723e */ /* 0x000fe400000000ff */
        /* <DEDUP_REMOVED lines=24> */
.L_x_74:
[----:B------:R-:W-:Y:S05]  /*44a0*/  BSYNC B0 ;  /* 0x0000000000007941 */ /* 0x000fea0003800000 */
.L_x_73:
[----:B------:R-:W-:Y:S06]  /*44b0*/  BAR.SYNC.DEFER_BLOCKING 0x1, 0x100 ;  /* 0x0044000000007b1d */ /* 0x000fec0000010000 */
[----:B------:R-:W-:Y:S04]  /*44c0*/  BSSY B0, `(.L_x_75) ;  /* 0x0000009000007945 */ /* 0x000fe80003800000 */
[----:B------:R-:W-:Y:S05]  /*44d0*/  @!P0 BRA `(.L_x_76) ;  /* 0x00000000001c8947 */ /* 0x000fea0003800000 */
[----:B------:R-:W-:-:S13]  /*44e0*/  ISETP.NE.AND P4, PT, R101, 0x3, PT ;  /* 0x000000036500780c */ /* 0x000fda0003f85270 */
[----:B------:R-:W-:Y:S05]  /*44f0*/  @!P4 BRA `(.L_x_77) ;  /* 0x000000000004c947 */ /* 0x000fea0003800000 */
[----:B------:R-:W-:Y:S01]  /*4500*/  BPT.TRAP 0x1 ;  /* 0x000000040000795c */ /* 0x000fe20000300000 */
.L_x_77:
[----:B------:R-:W-:-:S04]  /*4510*/  ULEA UR4, UR39, UR53, 0x3 ;  /* 0x0000003527047291 */ /* 0x000fc8000f8e183f */
[----:B------:R-:W-:-:S04]  /*4520*/  UIADD3 UR4, UR4, 0x60, URZ ;  /* 0x0000006004047890 */ /* 0x000fc8000fffe03f */
[----:B------:R-:W-:-:S09]  /*4530*/  UPRMT UR4, UR52, 0x654, UR4 ;  /* 0x0000065434047896 */ /* 0x000fd20008000004 */
[----:B------:R-:W-:Y:S03]  /*4540*/  SYNCS.ARRIVE.TRANS64.RED.A1T0 RZ, [UR4], RZ ;  /* 0x000000ffffff79a7 */ /* 0x000fe60008100404 */
.L_x_76:
[----:B------:R-:W-:Y:S05]  /*4550*/  BSYNC B0 ;  /* 0x0000000000007941 */ /* 0x000fea0003800000 */
.L_x_75:
[----:B------:R-:W-:Y:S01]  /*4560*/  UIADD3 UR4, UR39, 0x1, URZ ;  /* 0x0000000127047890 */ /* 0x000fe2000fffe03f */
[----:B------:R-:W-:Y:S03]  /*4570*/  BSSY B0, `(.L_x_78) ;  /* 0x0000015000007945 */ /* 0x000fe60003800000 */
[----:B------:R-:W-:-:S04]  /*4580*/  UISETP.NE.AND UP0, UPT, UR4, 0x4, UPT ;  /* 0x000000040400788c */ /* 0x000fc8000bf05270 */
[----:B------:R-:W-:Y:S01]  /*4590*/  USEL UR39, UR4, URZ, UP0 ;  /* 0x0000003f04277287 */ /* 0x000fe20008000000 */
[----:B------:R-:W-:Y:S11]  /*45a0*/  @!P0 BRA `(.L_x_79) ;  /* 0x0000000000448947 */ /* 0x000ff60003800000 */
[----:B------:R-:W-:-:S13]  /*45b0*/  ISETP.NE.AND P4, PT, R101, 0x3, PT ;  /* 0x000000036500780c */ /* 0x000fda0003f85270 */
[----:B------:R-:W-:Y:S05]  /*45c0*/  @!P4 BRA `(.L_x_80) ;  /* 0x000000000004c947 */ /* 0x000fea0003800000 */
[----:B------:R-:W-:Y:S01]  /*45d0*/  BPT.TRAP 0x1 ;  /* 0x000000040000795c */ /* 0x000fe20000300000 */
.L_x_80:
[----:B-1----:R-:W-:Y:S01]  /*45e0*/  SHF.L.U32 R13, R12, 0x1f, RZ ;  /* 0x0000001f0c0d7819 */ /* 0x002fe200000006ff */
[----:B------:R-:W-:Y:S01]  /*45f0*/  BSSY B1, `(.L_x_81) ;  /* 0x0000009000017945 */ /* 0x000fe20003800000 */
[C---:B------:R-:W-:Y:S01]  /*4600*/  LEA R14, R21.reuse, UR53, 0x3 ;  /* 0x00000035150e7c11 */ /* 0x040fe2000f8e18ff */
[----:B------:R-:W-:Y:S01]  /*4610*/  @!P1 IMAD R21, R21, 0x2000, R70 ;  /* 0x0000200015159824 */ /* 0x000fe200078e0246 */
[----:B------:R-:W-:Y:S02]  /*4620*/  PLOP3.LUT P5, PT, PT, PT, PT, 0x8, 0x0 ;  /* 0x000000000000781c */ /* 0x000fe40003fae170 */
[----:B------:R-:W1:Y:S01]  /*4630*/  SYNCS.PHASECHK.TRANS64.TRYWAIT P4, [R14+URZ+0x40], R13 ;  /* 0x0000400d0e0075a7 */ /* 0x000e62000808017f */
[----:B------:R-:W-:Y:S02]  /*4640*/  @!P1 PLOP3.LUT P5, PT, P3, PT, PT, 0x80, 0x0 ;  /* 0x000000000000981c */ /* 0x000fe40001faf070 */
[----:B------:R-:W-:-:S11]  /*4650*/  @!P1 IADD3 R12, R21, 0x20, RZ ;  /* 0x00000020150c9810 */ /* 0x000fd60007ffe0ff */
[----:B------:R-:W-:Y:S01]  /*4660*/  @P5 VIADD R12, R21, 0xffffffe0 ;  /* 0xffffffe0150c5836 */ /* 0x000fe20000000000 */
[----:B-1----:R-:W-:Y:S06]  /*4670*/  @!P4 BRA `(.L_x_82) ;  /* 0x00000038007cc947 */ /* 0x002fec0003800000 */
.L_x_168:
[----:B------:R-:W-:Y:S05]  /*4680*/  BSYNC B1 ;  /* 0x0000000000017941 */ /* 0x000fea0003800000 */
.L_x_81:
[----:B------:R-:W-:Y:S05]  /*4690*/  @!P1 WARPSYNC.ALL ;  /* 0x0000000000009948 */ /* 0x000fea0003800000 */
[----:B------:R2:W3:Y:S04]  /*46a0*/  @!P1 LDSM.16.M88.4 R4, [R21] ;  /* 0x000000001504983b */ /* 0x0004e80000000200 */
[----:B------:R2:W4:Y:S02]  /*46b0*/  @!P1 LDSM.16.M88.4 R8, [R12] ;  /* 0x000000000c08983b */ /* 0x0005240000000200 */
.L_x_79:
[----:B------:R-:W-:Y:S05]  /*46c0*/  BSYNC B0 ;  /* 0x0000000000007941 */ /* 0x000fea0003800000 */
.L_x_78:
[C-C-:B------:R-:W-:Y:S01]  /*46d0*/  FFMA R15, R91.reuse, R42, R20.reuse ;  /* 0x0000002a5b0f7223 */ /* 0x140fe20000000014 */
[C-C-:B------:R-:W-:Y:S01]  /*46e0*/  FFMA R43, R91.reuse, R43, R20.reuse ;  /* 0x0000002b5b2b7223 */ /* 0x140fe20000000014 */
[C-C-:B-1----:R-:W-:Y:S01]  /*46f0*/  FFMA R25, R91.reuse, R46, R20.reuse ;  /* 0x0000002e5b197223 */ /* 0x142fe20000000014 */
[C-C-:B------:R-:W-:Y:S01]  /*4700*/  FFMA R47, R91.reuse, R47, R20.reuse ;  /* 0x0000002f5b2f7223 */ /* 0x140fe20000000014 */
[C-C-:B------:R-:W-:Y:S01]  /*4710*/  FFMA R29, R91.reuse, R50, R20.reuse ;  /* 0x000000325b1d7223 */ /* 0x140fe20000000014 */
[C-C-:B------:R-:W-:Y:S01]  /*4720*/  FFMA R51, R91.reuse, R51, R20.reuse ;  /* 0x000000335b337223 */ /* 0x140fe20000000014 */
[C-C-:B------:R-:W-:Y:S01]  /*4730*/  FFMA R33, R91.reuse, R54, R20.reuse ;  /* 0x000000365b217223 */ /* 0x140fe20000000014 */
[C---:B------:R-:W-:Y:S01]  /*4740*/  FFMA R55, R91.reuse, R55, R20 ;  /* 0x000000375b377223 */ /* 0x040fe20000000014 */
[----:B--23--:R-:W-:Y:S02]  /*4750*/  HADD2.F32 R12, -RZ, R4.H0_H0 ;  /* 0x20000004ff0c7230 */ /* 0x00cfe40000004100 */
[----:B------:R-:W-:Y:S01]  /*4760*/  FFMA R13, R91, R40, R98 ;  /* 0x000000285b0d7223 */ /* 0x000fe20000000062 */
[----:B------:R-:W-:-:S02]  /*4770*/  HADD2.F32 R24, -RZ, R6.H0_H0 ;  /* 0x20000006ff187230 */ /* 0x000fc40000004100 */
[C-C-:B------:R-:W-:Y:S01]  /*4780*/  FFMA R41, R91.reuse, R41, R98.reuse ;  /* 0x000000295b297223 */ /* 0x140fe20000000062 */
[----:B------:R-:W-:Y:S02]  /*4790*/  HADD2.F32 R4, -RZ, R4.H1_H1 ;  /* 0x30000004ff047230 */ /* 0x000fe40000004100 */
[C-C-:B------:R-:W-:Y:S01]  /*47a0*/  FFMA R21, R91.reuse, R44, R98.reuse ;  /* 0x0000002c5b157223 */ /* 0x140fe20000000062 */
[--C-:B------:R-:W-:Y:S02]  /*47b0*/  HADD2.F32 R14, -RZ, R5.reuse.H0_H0 ;  /* 0x20000005ff0e7230 */ /* 0x100fe40000004100 */
[C-C-:B------:R-:W-:Y:S01]  /*47c0*/  FFMA R45, R91.reuse, R45, R98.reuse ;  /* 0x0000002d5b2d7223 */ /* 0x140fe20000000062 */
[----:B------:R-:W-:Y:S02]  /*47d0*/  HADD2.F32 R20, -RZ, R5.H1_H1 ;  /* 0x30000005ff147230 */ /* 0x000fe40000004100 */
[----:B------:R-:W-:Y:S01]  /*47e0*/  FFMA R27, R91, R48, R98 ;  /* 0x000000305b1b7223 */ /* 0x000fe20000000062 */
[----:B------:R-:W-:-:S02]  /*47f0*/  HADD2.F32 R6, -RZ, R6.H1_H1 ;  /* 0x30000006ff067230 */ /* 0x000fc40000004100 */
[C-C-:B------:R-:W-:Y:S01]  /*4800*/  FFMA R49, R91.reuse, R49, R98.reuse ;  /* 0x000000315b317223 */ /* 0x140fe20000000062 */
[--C-:B------:R-:W-:Y:S02]  /*4810*/  HADD2.F32 R26, -RZ, R7.reuse.H0_H0 ;  /* 0x20000007ff1a7230 */ /* 0x100fe40000004100 */
[C-C-:B------:R-:W-:Y:S01]  /*4820*/  FFMA R31, R91.reuse, R52, R98.reuse ;  /* 0x000000345b1f7223 */ /* 0x140fe20000000062 */
[----:B------:R-:W-:Y:S02]  /*4830*/  HADD2.F32 R28, -RZ, R7.H1_H1 ;  /* 0x30000007ff1c7230 */ /* 0x000fe40000004100 */
[----:B------:R-:W-:Y:S01]  /*4840*/  FFMA R53, R91, R53, R98 ;  /* 0x000000355b357223 */ /* 0x000fe20000000062 */
[----:B----4-:R-:W-:Y:S02]  /*4850*/  HADD2.F32 R30, -RZ, R8.H0_H0 ;  /* 0x20000008ff1e7230 */ /* 0x010fe40000004100 */
[----:B------:R-:W-:Y:S01]  /*4860*/  FFMA R12, R12, R96, R13 ;  /* 0x000000600c0c7223 */ /* 0x000fe2000000000d */
[----:B------:R-:W-:-:S02]  /*4870*/  HADD2.F32 R36, -RZ, R10.H0_H0 ;  /* 0x2000000aff247230 */ /* 0x000fc40000004100 */
[-C--:B------:R-:W-:Y:S01]  /*4880*/  FFMA R41, R4, R96.reuse, R41 ;  /* 0x0000006004297223 */ /* 0x080fe20000000029 */
[----:B------:R-:W-:Y:S02]  /*4890*/  HADD2.F32 R8, -RZ, R8.H1_H1 ;  /* 0x30000008ff087230 */ /* 0x000fe40000004100 */
[-C--:B------:R-:W-:Y:S01]  /*48a0*/  FFMA R14, R14, R96.reuse, R15 ;  /* 0x000000600e0e7223 */ /* 0x080fe2000000000f */
[--C-:B------:R-:W-:Y:S02]  /*48b0*/  HADD2.F32 R32, -RZ, R9.reuse.H0_H0 ;  /* 0x20000009ff207230 */ /* 0x100fe40000004100 */
[-C--:B------:R-:W-:Y:S01]  /*48c0*/  FFMA R43, R20, R96.reuse, R43 ;  /* 0x00000060142b7223 */ /* 0x080fe2000000002b */
[----:B------:R-:W-:Y:S02]  /*48d0*/  HADD2.F32 R34, -RZ, R9.H1_H1 ;  /* 0x30000009ff227230 */ /* 0x000fe40000004100 */
[----:B------:R-:W-:Y:S01]  /*48e0*/  FFMA R21, R24, R96, R21 ;  /* 0x0000006018157223 */ /* 0x000fe20000000015 */
[----:B------:R-:W-:-:S02]  /*48f0*/  HADD2.F32 R10, -RZ, R10.H1_H1 ;  /* 0x3000000aff0a7230 */ /* 0x000fc40000004100 */
[-C--:B------:R-:W-:Y:S01]  /*4900*/  FFMA R6, R6, R96.reuse, R45 ;  /* 0x0000006006067223 */ /* 0x080fe2000000002d */
[--C-:B------:R-:W-:Y:S02]  /*4910*/  HADD2.F32 R38, -RZ, R11.reuse.H0_H0 ;  /* 0x2000000bff267230 */ /* 0x100fe40000004100 */
[-C--:B------:R-:W-:Y:S01]  /*4920*/  FFMA R25, R26, R96.reuse, R25 ;  /* 0x000000601a197223 */ /* 0x080fe20000000019 */
[----:B------:R-:W-:Y:S02]  /*4930*/  HADD2.F32 R40, -RZ, R11.H1_H1 ;  /* 0x3000000bff287230 */ /* 0x000fe40000004100 */
[-C--:B------:R-:W-:Y:S01]  /*4940*/  FFMA R28, R28, R96.reuse, R47 ;  /* 0x000000601c1c7223 */ /* 0x080fe2000000002f */
[-C--:B------:R-:W-:Y:S01]  /*4950*/  FFMA R27, R30, R96.reuse, R27 ;  /* 0x000000601e1b7223 */ /* 0x080fe2000000001b */
[-C--:B------:R-:W-:Y:S01]  /*4960*/  FFMA R8, R8, R96.reuse, R49 ;  /* 0x0000006008087223 */ /* 0x080fe20000000031 */
        /* <DEDUP_REMOVED lines=30> */
[----:B------:R-:W-:Y:S02]  /*4b50*/  UIADD3 UR4, UR53, 0x6200, URZ ;  /* 0x0000620035047890 */ /* 0x000fe4000fffe03f */
[----:B------:R-:W-:Y:S01]  /*4b60*/  UIADD3.X UR9, URZ, UR55, URZ, UP0, !UPT ;  /* 0x000000373f097290 */ /* 0x000fe200087fe43f */
[----:B------:R-:W-:-:S08]  /*4b70*/  UMOV UR7, UR47 ;  /* 0x0000002f00077c82 */ /* 0x000fd00008000000 */
[----:B------:R2:W-:Y:S01]  /*4b80*/  UTMASTG.3D [UR4], [UR8] ;  /* 0x00000004080073b5 */ /* 0x0005e20008010000 */
[----:B------:R0:W-:Y:S01]  /*4b90*/  UTMACMDFLUSH ;  /* 0x00000000000079b7 */ /* 0x0001e20000000000 */
[----:B--2---:R-:W-:-:S04]  /*4ba0*/  DEPBAR.LE SB0, 0x1 ;  /* 0x000080400000791a */ /* 0x004fc80000000000 */
.L_x_84:
[----:B------:R-:W-:Y:S05]  /*4bb0*/  BSYNC B0 ;  /* 0x0000000000007941 */ /* 0x000fea0003800000 */
.L_x_83:
[----:B------:R-:W-:Y:S06]  /*4bc0*/  BAR.SYNC.DEFER_BLOCKING 0x1, 0x100 ;  /* 0x0044000000007b1d */ /* 0x000fec0000010000 */
[----:B------:R-:W-:Y:S04]  /*4bd0*/  BSSY B0, `(.L_x_85) ;  /* 0x0000009000007945 */ /* 0x000fe80003800000 */
[----:B------:R-:W-:Y:S05]  /*4be0*/  @!P0 BRA `(.L_x_86) ;  /* 0x00000000001c8947 */ /* 0x000fea0003800000 */
[----:B------:R-:W-:-:S13]  /*4bf0*/  ISETP.NE.AND P0, PT, R101, 0x3, PT ;  /* 0x000000036500780c */ /* 0x000fda0003f05270 */
[----:B------:R-:W-:Y:S05]  /*4c00*/  @!P0 BRA `(.L_x_87) ;  /* 0x0000000000048947 */ /* 0x000fea0003800000 */
[----:B------:R-:W-:Y:S01]  /*4c10*/  BPT.TRAP 0x1 ;  /* 0x000000040000795c */ /* 0x000fe20000300000 */
.L_x_87:
[----:B------:R-:W-:-:S04]  /*4c20*/  ULEA UR4, UR39, UR53, 0x3 ;  /* 0x0000003527047291 */ /* 0x000fc8000f8e183f */
[----:B------:R-:W-:-:S04]  /*4c30*/  UIADD3 UR4, UR4, 0x60, URZ ;  /* 0x0000006004047890 */ /* 0x000fc8000fffe03f */
[----:B------:R-:W-:-:S09]  /*4c40*/  UPRMT UR4, UR52, 0x654, UR4 ;  /* 0x0000065434047896 */ /* 0x000fd20008000004 */
[----:B------:R-:W-:Y:S03]  /*4c50*/  SYNCS.ARRIVE.TRANS64.RED.A1T0 RZ, [UR4], RZ ;  /* 0x000000ffffff79a7 */ /* 0x000fe60008100404 */
.L_x_86:
[----:B------:R-:W-:Y:S05]  /*4c60*/  BSYNC B0 ;  /* 0x0000000000007941 */ /* 0x000fea0003800000 */
.L_x_85:
[----:B------:R-:W-:Y:S01]  /*4c70*/  IADD3 R16, P0, R16, UR40, RZ ;  /* 0x0000002810107c10 */ /* 0x000fe2000ff1e0ff */
[----:B------:R-:W-:Y:S01]  /*4c80*/  ULDC.64 UR4, c[0x0][0x8f8] ;  /* 0x00023e0000047ab9 */ /* 0x000fe20000000a00 */
[----:B------:R-:W-:Y:S01]  /*4c90*/  UIADD3 UR39, UR39, 0x1, URZ ;  /* 0x0000000127277890 */ /* 0x000fe2000fffe03f */
[----:B-1----:R-:W-:Y:S01]  /*4ca0*/  PRMT R4, RZ, 0x7610, R4 ;  /* 0x00007610ff047816 */ /* 0x002fe20000000004 */
[----:B------:R-:W-:Y:S01]  /*4cb0*/  UMOV UR47, 0xffffffff ;  /* 0xffffffff002f7882 */ /* 0x000fe20000000000 */
[----:B------:R-:W-:Y:S01]  /*4cc0*/  IADD3.X R17, R17, UR38, RZ, P0, !PT ;  /* 0x0000002611117c10 */ /* 0x000fe200087fe4ff */
[----:B------:R-:W-:Y:S01]  /*4cd0*/  UISETP.NE.AND UP0, UPT, UR39, 0x4, UPT ;  /* 0x000000042700788c */ /* 0x000fe2000bf05270 */
[----:B------:R-:W-:Y:S01]  /*4ce0*/  ISETP.GE.U32.AND P0, PT, R16, UR4, PT ;  /* 0x0000000410007c0c */ /* 0x000fe2000bf06070 */
[----:B------:R-:W-:Y:S02]  /*4cf0*/  IMAD.MOV.U32 R95, RZ, RZ, -0x1 ;  /* 0xffffffffff5f7424 */ /* 0x000fe400078e00ff */
[----:B------:R-:W-:Y:S01]  /*4d00*/  USEL UR39, UR39, URZ, UP0 ;  /* 0x0000003f27277287 */ /* 0x000fe20008000000 */
[----:B------:R-:W-:Y:S01]  /*4d10*/  ISETP.GE.U32.AND.EX P0, PT, R17, UR5, PT, P0 ;  /* 0x0000000511007c0c */ /* 0x000fe2000bf06100 */
[----:B------:R-:W-:-:S12]  /*4d20*/  IMAD.MOV.U32 R97, RZ, RZ, -0x1 ;  /* 0xffffffffff617424 */ /* 0x000fd800078e00ff */
[----:B------:R-:W-:Y:S05]  /*4d30*/  @P0 BRA `(.L_x_88) ;  /* 0x0000000400640947 */ /* 0x000fea0003800000 */
[----:B------:R-:W1:Y:S01]  /*4d40*/  LDC.64 R10, c[0x0][0x8d0] ;  /* 0x00023400ff0a7b82 */ /* 0x000e620000000a00 */
[----:B------:R-:W2:Y:S01]  /*4d50*/  S2R R23, SR_CTAID.X ;  /* 0x0000000000177919 */ /* 0x000ea20000002500 */
[----:B------:R-:W-:Y:S02]  /*4d60*/  IMAD.MOV.U32 R8, RZ, RZ, R16 ;  /* 0x000000ffff087224 */ /* 0x000fe400078e0010 */
[----:B------:R-:W-:-:S04]  /*4d70*/  IMAD.MOV.U32 R9, RZ, RZ, R17 ;  /* 0x000000ffff097224 */ /* 0x000fc800078e0011 */
[----:B------:R-:W3:Y:S08]  /*4d80*/  LDC R12, c[0x0][0x8d8] ;  /* 0x00023600ff0c7b82 */ /* 0x000ef00000000800 */
[----:B------:R-:W4:Y:S01]  /*4d90*/  LDC.64 R20, c[0x0][0x8c8] ;  /* 0x00023200ff147b82 */ /* 0x000f220000000a00 */
[----:B-1----:R-:W-:-:S04]  /*4da0*/  ISETP.NE.U32.AND P0, PT, R10, RZ, PT ;  /* 0x000000ff0a00720c */ /* 0x002fc80003f05070 */
[----:B------:R-:W-:-:S13]  /*4db0*/  ISETP.NE.AND.EX P0, PT, R11, RZ, PT, P0 ;  /* 0x000000ff0b00720c */ /* 0x000fda0003f05300 */
[----:B--234-:R-:W-:Y:S05]  /*4dc0*/  @!P0 BRA `(.L_x_89) ;  /* 0x0000000000288947 */ /* 0x01cfea0003800000 */
        /* <DEDUP_REMOVED lines=10> */
.L_x_89:
[----:B------:R-:W1:Y:S01]  /*4e70*/  S2R R24, SR_CTAID.Y ;  /* 0x0000000000187919 */ /* 0x000e620000002600 */
[-CC-:B------:R-:W-:Y:S01]  /*4e80*/  SHF.R.U64 R31, R8, R12.reuse, R9.reuse ;  /* 0x0000000c081f7219 */ /* 0x180fe20000001209 */
[----:B------:R-:W2:Y:S01]  /*4e90*/  LDC.64 R14, c[0x0][0x8e8] ;  /* 0x00023a00ff0e7b82 */ /* 0x000ea20000000a00 */
[----:B------:R-:W-:Y:S01]  /*4ea0*/  SHF.R.U32.HI R4, RZ, R12, R9 ;  /* 0x0000000cff047219 */ /* 0x000fe20000011609 */
[----:B------:R-:W-:Y:S01]  /*4eb0*/  ULDC UR4, c[0x0][0x150] ;  /* 0x0000540000047ab9 */ /* 0x000fe20000000800 */
[----:B------:R-:W-:Y:S01]  /*4ec0*/  IADD3 R7, P0, RZ, -R31, RZ ;  /* 0x8000001fff077210 */ /* 0x000fe20007f1e0ff */
[----:B------:R-:W-:Y:S01]  /*4ed0*/  IMAD.MOV.U32 R11, RZ, RZ, -0x1 ;  /* 0xffffffffff0b7424 */ /* 0x000fe200078e00ff */
[----:B------:R-:W-:Y:S02]  /*4ee0*/  I2FP.F32.U32 R9, R23 ;  /* 0x0000001700097245 */ /* 0x000fe40000201000 */
[----:B------:R-:W-:Y:S01]  /*4ef0*/  IADD3.X R5, RZ, ~R4, RZ, P0, !PT ;  /* 0x80000004ff057210 */ /* 0x000fe200007fe4ff */
[----:B------:R-:W3:Y:S02]  /*4f00*/  LDC R8, c[0x0][0x8c0] ;  /* 0x00023000ff087b82 */ /* 0x000ee40000000800 */
[----:B------:R-:W-:Y:S01]  /*4f10*/  FMUL R9, R9, UR4 ;  /* 0x0000000409097c20 */ /* 0x000fe20008400000 */
[----:B------:R-:W-:Y:S01]  /*4f20*/  ULDC UR4, c[0x0][0x154] ;  /* 0x0000550000047ab9 */ /* 0x000fe20000000800 */
[----:B------:R-:W-:-:S02]  /*4f30*/  IMAD R6, R5, R20, RZ ;  /* 0x0000001405067224 */ /* 0x000fc400078e02ff */
[C---:B------:R-:W-:Y:S02]  /*4f40*/  IMAD.WIDE.U32 R4, R7.reuse, R20, R16 ;  /* 0x0000001407047225 */ /* 0x040fe400078e0010 */
[----:B------:R-:W4:Y:S01]  /*4f50*/  LDC R20, c[0x0][0x8b0] ;  /* 0x00022c00ff147b82 */ /* 0x000f220000000800 */
[----:B------:R-:W5:Y:S01]  /*4f60*/  F2I.U32.TRUNC.NTZ R9, R9 ;  /* 0x0000000900097305 */ /* 0x000f62000020f000 */
[----:B------:R-:W-:-:S04]  /*4f70*/  IMAD R7, R7, R21, R6 ;  /* 0x0000001507077224 */ /* 0x000fc800078e0206 */
[----:B------:R-:W-:Y:S02]  /*4f80*/  IMAD.IADD R5, R5, 0x1, R7 ;  /* 0x0000000105057824 */ /* 0x000fe400078e0207 */
[----:B------:R-:W4:Y:S01]  /*4f90*/  LDC R28, c[0x0][0x900] ;  /* 0x00024000ff1c7b82 */ /* 0x000f220000000800 */
[----:B--2---:R-:W-:-:S04]  /*4fa0*/  ISETP.NE.U32.AND P0, PT, R14, RZ, PT ;  /* 0x000000ff0e00720c */ /* 0x004fc80003f05070 */
[----:B------:R-:W-:-:S03]  /*4fb0*/  ISETP.NE.AND.EX P0, PT, R15, RZ, PT, P0 ;  /* 0x000000ff0f00720c */ /* 0x000fc60003f05300 */
[----:B------:R-:W2:Y:S01]  /*4fc0*/  LDC R6, c[0x0][0x144] ;  /* 0x00005100ff067b82 */ /* 0x000ea20000000800 */
[----:B---3--:R-:W-:Y:S01]  /*4fd0*/  SHF.R.U64 R12, R4, R8, R5 ;  /* 0x00000008040c7219 */ /* 0x008fe20000001205 */
[----:B-----5:R-:W-:Y:S01]  /*4fe0*/  IMAD.MOV R9, RZ, RZ, -R9 ;  /* 0x000000ffff097224 */ /* 0x020fe200078e0a09 */
[----:B-1----:R-:W-:Y:S02]  /*4ff0*/  I2FP.F32.U32 R4, R24 ;  /* 0x0000001800047245 */ /* 0x002fe40000201000 */
[----:B------:R-:W-:-:S03]  /*5000*/  SHF.R.U32.HI R5, RZ, R8, R5 ;  /* 0x00000008ff057219 */ /* 0x000fc60000011605 */
[----:B------:R-:W1:Y:S01]  /*5010*/  LDC R21, c[0x0][0x148] ;  /* 0x00005200ff157b82 */ /* 0x000e620000000800 */
[----:B------:R-:W-:Y:S01]  /*5020*/  FMUL R7, R4, UR4 ;  /* 0x0000000404077c20 */ /* 0x000fe20008400000 */
[-CC-:B----4-:R-:W-:Y:S02]  /*5030*/  SHF.R.U64 R10, R12, R20.reuse, R5.reuse ;  /* 0x000000140c0a7219 */ /* 0x190fe40000001205 */
[----:B------:R-:W-:Y:S02]  /*5040*/  SHF.R.U32.HI R5, RZ, R20, R5 ;  /* 0x00000014ff057219 */ /* 0x000fe40000011605 */
[----:B------:R3:W4:Y:S02]  /*5050*/  F2I.U32.TRUNC.NTZ R20, R7 ;  /* 0x0000000700147305 */ /* 0x000724000020f000 */
[----:B------:R-:W1:Y:S01]  /*5060*/  LDC R25, c[0x0][0x8a8] ;  /* 0x00022a00ff197b82 */ /* 0x000e620000000800 */
[-C--:B------:R-:W-:Y:S02]  /*5070*/  SHF.R.U64 R13, R10, R28.reuse, R5 ;  /* 0x0000001c0a0d7219 */ /* 0x080fe40000001205 */
[----:B------:R-:W-:-:S02]  /*5080*/  SHF.L.U32 R11, R11, R28, RZ ;  /* 0x0000001c0b0b7219 */ /* 0x000fc400000006ff */
[-C--:B------:R-:W-:Y:S01]  /*5090*/  SHF.R.U32.HI R5, RZ, R28.reuse, R5 ;  /* 0x0000001cff057219 */ /* 0x080fe20000011605 */
[----:B------:R-:W-:Y:S01]  /*50a0*/  IMAD.MOV.U32 R4, RZ, RZ, R13 ;  /* 0x000000ffff047224 */ /* 0x000fe200078e000d */
[----:B------:R-:W-:Y:S01]  /*50b0*/  SHF.L.U32 R95, R3, R28, RZ ;  /* 0x0000001c035f7219 */ /* 0x000fe200000006ff */
[----:B------:R-:W1:Y:S01]  /*50c0*/  LDC R27, c[0x0][0x8f0] ;  /* 0x00023c00ff1b7b82 */ /* 0x000e620000000800 */
[----:B--2---:R-:W-:Y:S01]  /*50d0*/  IMAD R26, R6, R9, R23 ;  /* 0x00000009061a7224 */ /* 0x004fe200078e0217 */
[----:B------:R-:W-:-:S06]  /*50e0*/  LOP3.LUT R23, RZ, R11, RZ, 0x33, !PT ;  /* 0x0000000bff177212 */ /* 0x000fcc00078e33ff */
[----:B------:R-:W2:Y:S08]  /*50f0*/  LDC R29, c[0x0][0x8e0] ;  /* 0x00023800ff1d7b82 */ /* 0x000eb00000000800 */
[----:B------:R-:W1:Y:S01]  /*5100*/  LDC R30, c[0x0][0x8b8] ;  /* 0x00022e00ff1e7b82 */ /* 0x000e620000000800 */
[----:B---34-:R-:W-:Y:S05]  /*5110*/  @!P0 BRA `(.L_x_90) ;  /* 0x0000000000288947 */ /* 0x018fea0003800000 */
        /* <DEDUP_REMOVED lines=10> */
.L_x_90:
[----:B------:R-:W-:Y:S01]  /*51c0*/  ISETP.NE.AND P0, PT, R2, 0x1, PT ;  /* 0x000000010200780c */ /* 0x000fe20003f05270 */
[----:B------:R-:W-:Y:S01]  /*51d0*/  IMAD.MOV R20, RZ, RZ, -R20 ;  /* 0x000000ffff147224 */ /* 0x000fe200078e0a14 */
[----:B-1----:R-:W-:Y:S02]  /*51e0*/  SHF.R.U64 R3, R4, R27, R5 ;  /* 0x0000001b04037219 */ /* 0x002fe40000001205 */
[----:B------:R-:W-:Y:S02]  /*51f0*/  LOP3.LUT R10, R10, R23, RZ, 0xc0, !PT ;  /* 0x000000170a0a7212 */ /* 0x000fe400078ec0ff */
[----:B------:R-:W-:Y:S01]  /*5200*/  IADD3 R5, R25, -0x1, RZ ;  /* 0xffffffff19057810 */ /* 0x000fe20007ffe0ff */
[----:B------:R-:W-:Y:S01]  /*5210*/  IMAD.MOV R4, RZ, RZ, -R3 ;  /* 0x000000ffff047224 */ /* 0x000fe200078e0a03 */
[----:B------:R-:W-:Y:S01]  /*5220*/  R2UR UR47, R31 ;  /* 0x000000001f2f72ca */ /* 0x000fe200000e0000 */
[----:B------:R-:W-:Y:S01]  /*5230*/  IMAD R95, R95, R3, R10 ;  /* 0x000000035f5f7224 */ /* 0x000fe200078e020a */
[----:B------:R-:W-:Y:S01]  /*5240*/  LOP3.LUT R12, R12, R5, RZ, 0xc0, !PT ;  /* 0x000000050c0c7212 */ /* 0x000fe200078ec0ff */
[----:B--2---:R-:W-:-:S02]  /*5250*/  IMAD R3, R4, R29, R13 ;  /* 0x0000001d04037224 */ /* 0x004fc400078e020d */
[----:B------:R-:W-:Y:S02]  /*5260*/  @P0 IMAD R26, R21, R20, R24 ;  /* 0x00000014151a0224 */ /* 0x000fe400078e0218 */
[----:B------:R-:W-:Y:S02]  /*5270*/  IMAD R4, R3, R25, R12 ;  /* 0x0000001903047224 */ /* 0x000fe400078e020c */
[----:B------:R-:W-:Y:S02]  /*5280*/  IMAD R95, R95, R30, R26 ;  /* 0x0000001e5f5f7224 */ /* 0x000fe400078e021a */
[----:B------:R-:W-:-:S03]  /*5290*/  IMAD.MOV.U32 R3, RZ, RZ, 0x1 ;  /* 0x00000001ff037424 */ /* 0x000fc600078e00ff */
[----:B------:R-:W-:Y:S02]  /*52a0*/  SEL R97, R4, R95, !P0 ;  /* 0x0000005f04617207 */ /* 0x000fe40004000000 */
[----:B------:R-:W-:Y:S02]  /*52b0*/  SEL R95, R95, R4, !P0 ;  /* 0x000000045f5f7207 */ /* 0x000fe40004000000 */
[----:B------:R-:W-:-:S07]  /*52c0*/  PRMT R4, R3, 0x7610, R4 ;  /* 0x0000761003047816 */ /* 0x000fce0000000004 */
.L_x_88:
[----:B------:R-:W-:Y:S01]  /*52d0*/  UIADD3 UR50, UR51, UR50, URZ ;  /* 0x0000003233327290 */ /* 0x000fe2000fffe03f */
[----:B------:R-:W-:Y:S01]  /*52e0*/  LOP3.LUT P0, RZ, R4, 0xff, RZ, 0xc0, !PT ;  /* 0x000000ff04ff7812 */ /* 0x000fe2000780c0ff */
[----:B------:R-:W-:Y:S01]  /*52f0*/  UIADD3 UR48, UR48, 0x4, URZ ;  /* 0x0000000430307890 */ /* 0x000fe2000fffe03f */
[----:B------:R-:W-:Y:S01]  /*5300*/  IMAD.MOV.U32 R96, RZ, RZ, R0 ;  /* 0x000000ffff607224 */ /* 0x000fe200078e0000 */
[----:B------:R-:W-:Y:S02]  /*5310*/  USHF.R.U32.HI UR4, URZ, 0x2, UR50 ;  /* 0x000000023f047899 */ /* 0x000fe40008011632 */
[----:B------:R-:W-:Y:S02]  /*5320*/  UISETP.GT.U32.AND UP0, UPT, UR50, 0x3, UPT ;  /* 0x000000033200788c */ /* 0x000fe4000bf04070 */
[----:B------:R-:W-:Y:S02]  /*5330*/  ULOP3.LUT UR4, UR4, 0x1, URZ, 0xc0, !UPT ;  /* 0x0000000104047892 */ /* 0x000fe4000f8ec03f */
[----:B------:R-:W-:-:S02]  /*5340*/  UISETP.LT.U32.AND UP0, UPT, UR51, 0x4, UP0 ;  /* 0x000000043300788c */ /* 0x000fc40008701070 */
[----:B------:R-:W-:Y:S02]  /*5350*/  UISETP.NE.U32.AND UP1, UPT, UR4, 0x1, UPT ;  /* 0x000000010400788c */ /* 0x000fe4000bf25070 */
[----:B------:R-:W-:Y:S02]  /*5360*/  USEL UR5, URZ, 0x1, !UP0 ;  /* 0x000000013f057887 */ /* 0x000fe4000c000000 */
[----:B------:R-:W-:Y:S02]  /*5370*/  UISETP.GT.U32.AND UP1, UPT, UR51, 0x3, !UP1 ;  /* 0x000000033300788c */ /* 0x000fe4000cf24070 */
[----:B------:R-:W-:Y:S02]  /*5380*/  ULOP3.LUT UR50, UR50, 0x3, URZ, 0xc0, !UPT ;  /* 0x0000000332327892 */ /* 0x000fe4000f8ec03f */
[----:B------:R-:W-:-:S04]  /*5390*/  USEL UR4, URZ, 0x1, !UP1 ;  /* 0x000000013f047887 */ /* 0x000fc8000c800000 */
[----:B------:R-:W-:Y:S01]  /*53a0*/  ULOP3.LUT UR49, UR4, UR49, UR5, 0x96, !UPT ;  /* 0x0000003104317292 */ /* 0x000fe2000f8e9605 */
[----:B------:R-:W-:Y:S11]  /*53b0*/  @P0 BRA `(.L_x_91) ;  /* 0xffffffc0002c0947 */ /* 0x000ff6000383ffff */
[----:B------:R-:W-:-:S13]  /*53c0*/  PLOP3.LUT P0, PT, PT, PT, PT, 0x8, 0x0 ;  /* 0x000000000000781c */ /* 0x000fda0003f0e170 */
.L_x_17:
[----:B------:R-:W-:Y:S05]  /*53d0*/  @P0 BRA `(.L_x_9) ;  /* 0x0000002800b00947 */ /* 0x000fea0003800000 */
[----:B------:R-:W-:Y:S01]  /*53e0*/  ULDC.64 UR6, c[0x0][0x588] ;  /* 0x0001620000067ab9 */ /* 0x000fe20000000a00 */
[----:B------:R-:W-:Y:S01]  /*53f0*/  ISETP.NE.U32.AND P1, PT, R103, RZ, PT ;  /* 0x000000ff6700720c */ /* 0x000fe20003f25070 */
[----:B------:R-:W-:-:S04]  /*5400*/  DEPBAR.LE SB0, 0x0 ;  /* 0x000080000000791a */ /* 0x000fc80000000000 */
[----:B------:R-:W-:Y:S01]  /*5410*/  ISETP.NE.U32.AND P0, PT, RZ, UR6, PT ;  /* 0x00000006ff007c0c */ /* 0x000fe2000bf05070 */
[----:B------:R-:W-:Y:S01]  /*5420*/  BSSY B0, `(.L_x_92) ;  /* 0x0000015000007945 */ /* 0x000fe20003800000 */
[----:B------:R-:W-:Y:S02]  /*5430*/  ISETP.NE.AND.EX P1, PT, R105, RZ, PT, P1 ;  /* 0x000000ff6900720c */ /* 0x000fe40003f25310 */
[----:B------:R-:W-:-:S13]  /*5440*/  ISETP.NE.AND.EX P0, PT, RZ, UR7, PT, P0 ;  /* 0x00000007ff007c0c */ /* 0x000fda000bf05300 */
[----:B------:R-:W-:Y:S05]  /*5450*/  @P0 BRA P1, `(.L_x_93) ;  /* 0x0000000000440947 */ /* 0x000fea0000800000 */
[----:B------:R-:W-:-:S04]  /*5460*/  ISETP.NE.U32.AND P0, PT, R103, RZ, PT ;  /* 0x000000ff6700720c */ /* 0x000fc80003f05070 */
[----:B------:R-:W-:-:S13]  /*5470*/  ISETP.NE.AND.EX P0, PT, R105, RZ, PT, P0 ;  /* 0x000000ff6900720c */ /* 0x000fda0003f05300 */
[----:B------:R-:W-:Y:S05]  /*5480*/  @!P0 BRA `(.L_x_94) ;  /* 0x00000000002c8947 */ /* 0x000fea0003800000 */
[----:B------:R-:W-:-:S13]  /*5490*/  LOP3.LUT P0, RZ, R88, 0xff, RZ, 0xc0, !PT ;  /* 0x000000ff58ff7812 */ /* 0x000fda000780c0ff */
[----:B------:R-:W-:Y:S05]  /*54a0*/  @!P0 BRA `(.L_x_95) ;  /* 0x0000000000108947 */ /* 0x000fea0003800000 */
[----:B-----5:R-:W-:-:S13]  /*54b0*/  FSETP.NEU.AND P0, PT, R90, RZ, PT ;  /* 0x000000ff5a00720b */ /* 0x020fda0003f0d000 */
[----:B------:R-:W-:Y:S05]  /*54c0*/  @!P0 BREAK B0 ;  /* 0x0000000000008942 */ /* 0x000fea0003800000 */
[----:B------:R-:W-:Y:S05]  /*54d0*/  @P0 BRA `(.L_x_93) ;  /* 0x0000000000240947 */ /* 0x000fea0003800000 */
[----:B------:R-:W-:Y:S05]  /*54e0*/  BRA `(.L_x_9) ;  /* 0x00000028006c7947 */ /* 0x000fea0003800000 */
.L_x_95:
[----:B------:R-:W-:-:S04]  /*54f0*/  ISETP.NE.U32.AND P0, PT, RZ, UR6, PT ;  /* 0x00000006ff007c0c */ /* 0x000fc8000bf05070 */
[----:B------:R-:W-:-:S13]  /*5500*/  ISETP.NE.AND.EX P0, PT, RZ, UR7, PT, P0 ;  /* 0x00000007ff007c0c */ /* 0x000fda000bf05300 */
[----:B------:R-:W-:Y:S05]  /*5510*/  @!P0 BREAK B0 ;  /* 0x0000000000008942 */ /* 0x000fea0003800000 */
[----:B------:R-:W-:Y:S05]  /*5520*/  @P0 BRA `(.L_x_93) ;  /* 0x0000000000100947 */ /* 0x000fea0003800000 */
[----:B------:R-:W-:Y:S05]  /*5530*/  BRA `(.L_x_9) ;  /* 0x0000002800587947 */ /* 0x000fea0003800000 */
.L_x_94:
[----:B-----5:R-:W-:-:S13]  /*5540*/  FSETP.NEU.AND P0, PT, R90, RZ, PT ;  /* 0x000000ff5a00720b */ /* 0x020fda0003f0d000 */
[----:B------:R-:W-:Y:S05]  /*5550*/  @!P0 BREAK B0 ;  /* 0x0000000000008942 */ /* 0x000fea0003800000 */
[----:B------:R-:W-:Y:S05]  /*5560*/  @!P0 BRA `(.L_x_9) ;  /* 0x00000028004c8947 */ /* 0x000fea0003800000 */
.L_x_93:
[----:B------:R-:W-:Y:S05]  /*5570*/  BSYNC B0 ;  /* 0x0000000000007941 */ /* 0x000fea0003800000 */
.L_x_92:
[----:B------:R-:W-:-:S04]  /*5580*/  LOP3.LUT R19, R19, 0x1, RZ, 0xfc, !PT ;  /* 0x0000000113137812 */ /* 0x000fc800078efcff */
[----:B------:R-:W-:-:S13]  /*5590*/  ISETP.NE.AND P0, PT, R19, 0x3, PT ;  /* 0x000000031300780c */ /* 0x000fda0003f05270 */
[----:B------:R-:W-:Y:S05]  /*55a0*/  @!P0 BRA `(.L_x_96) ;  /* 0x0000000000048947 */ /* 0x000fea0003800000 */
[----:B------:R-:W-:Y:S01]  /*55b0*/  BPT.TRAP 0x1 ;  /* 0x000000040000795c */ /* 0x000fe20000300000 */
.L_x_96:
[----:B------:R-:W3:Y:S01]  /*55c0*/  S2UR UR5, SR_CgaCtaId ;  /* 0x00000000000579c3 */ /* 0x000ee20000008800 */
[----:B------:R-:W-:Y:S02]  /*55d0*/  UMOV UR4, 0x400 ;  /* 0x0000040000047882 */ /* 0x000fe40000000000 */
[----:B---3--:R-:W-:-:S04]  /*55e0*/  ULEA UR4, UR5, UR4, 0x18 ;  /* 0x0000000405047291 */ /* 0x008fc8000f8ec03f */
[----:B------:R-:W-:-:S04]  /*55f0*/  ULEA UR4, UR39, UR4, 0x3 ;  /* 0x0000000427047291 */ /* 0x000fc8000f8e183f */
[----:B------:R-:W-:-:S04]  /*5600*/  UIADD3 UR4, UR4, 0x60, URZ ;  /* 0x0000006004047890 */ /* 0x000fc8000fffe03f */
[----:B------:R-:W-:-:S09]  /*5610*/  UPRMT UR4, UR5, 0x654, UR4 ;  /* 0x0000065405047896 */ /* 0x000fd20008000004 */
[----:B------:R-:W-:Y:S01]  /*5620*/  SYNCS.ARRIVE.TRANS64.RED.A1T0 RZ, [UR4], RZ ;  /* 0x000000ffffff79a7 */ /* 0x000fe20008100404 */
[----:B------:R-:W-:Y:S05]  /*5630*/  BRA `(.L_x_9) ;  /* 0x0000002800187947 */ /* 0x000fea0003800000 */
.L_x_8:
[----:B------:R-:W-:Y:S01]  /*5640*/  ULDC.64 UR4, c[0x0][0x8f8] ;  /* 0x00023e0000047ab9 */ /* 0x000fe20000000a00 */
[----:B------:R-:W-:Y:S01]  /*5650*/  PRMT R11, RZ, 0x7610, R11 ;  /* 0x00007610ff0b7816 */ /* 0x000fe2000000000b */
[----:B------:R-:W-:Y:S01]  /*5660*/  IMAD.MOV.U32 R13, RZ, RZ, -0x1 ;  /* 0xffffffffff0d7424 */ /* 0x000fe200078e00ff */
[----:B------:R-:W-:Y:S01]  /*5670*/  ISETP.GE.U32.AND P0, PT, R16, UR4, PT ;  /* 0x0000000410007c0c */ /* 0x000fe2000bf06070 */
[----:B------:R-:W-:Y:S02]  /*5680*/  IMAD.MOV.U32 R7, RZ, RZ, -0x1 ;  /* 0xffffffffff077424 */ /* 0x000fe400078e00ff */
[----:B------:R-:W-:Y:S01]  /*5690*/  IMAD.MOV.U32 R6, RZ, RZ, -0x1 ;  /* 0xffffffffff067424 */ /* 0x000fe200078e00ff */
[----:B------:R-:W-:-:S13]  /*56a0*/  ISETP.GE.U32.AND.EX P0, PT, R17, UR5, PT, P0 ;  /* 0x0000000511007c0c */ /* 0x000fda000bf06100 */
[----:B------:R-:W-:Y:S05]  /*56b0*/  @P0 BRA `(.L_x_97) ;  /* 0x0000000400580947 */ /* 0x000fea0003800000 */
[----:B------:R-:W1:Y:S01]  /*56c0*/  LDC.64 R20, c[0x0][0x8d0] ;  /* 0x00023400ff147b82 */ /* 0x000e620000000a00 */
[----:B------:R-:W-:Y:S02]  /*56d0*/  IMAD.MOV.U32 R14, RZ, RZ, R16 ;  /* 0x000000ffff0e7224 */ /* 0x000fe400078e0010 */
[----:B------:R-:W-:-:S05]  /*56e0*/  IMAD.MOV.U32 R15, RZ, RZ, R17 ;  /* 0x000000ffff0f7224 */ /* 0x000fca00078e0011 */
[----:B------:R-:W2:Y:S08]  /*56f0*/  LDC R24, c[0x0][0x8d8] ;  /* 0x00023600ff187b82 */ /* 0x000eb00000000800 */
[----:B------:R-:W3:Y:S01]  /*5700*/  LDC.64 R26, c[0x0][0x8c8] ;  /* 0x00023200ff1a7b82 */ /* 0x000ee20000000a00 */
[----:B-1----:R-:W-:-:S04]  /*5710*/  ISETP.NE.U32.AND P0, PT, R20, RZ, PT ;  /* 0x000000ff1400720c */ /* 0x002fc80003f05070 */
[----:B------:R-:W-:-:S13]  /*5720*/  ISETP.NE.AND.EX P0, PT, R21, RZ, PT, P0 ;  /* 0x000000ff1500720c */ /* 0x000fda0003f05300 */
[----:B--23--:R-:W-:Y:S05]  /*5730*/  @!P0 BRA `(.L_x_98) ;  /* 0x0000000000288947 */ /* 0x00cfea0003800000 */
[----:B------:R-:W1:Y:S02]  /*5740*/  LDC R7, c[0x0][0x8dc] ;  /* 0x00023700ff077b82 */ /* 0x000e640000000800 */
[----:B-1----:R-:W-:-:S04]  /*5750*/  IADD3 R11, P0, R16, R7, RZ ;  /* 0x00000007100b7210 */ /* 0x002fc80007f1e0ff */
[----:B------:R-:W-:-:S05]  /*5760*/  IADD3.X R23, RZ, R17, RZ, P0, !PT ;  /* 0x00000011ff177210 */ /* 0x000fca00007fe4ff */
[----:B------:R-:W-:-:S04]  /*5770*/  IMAD.WIDE.U32 R6, R23, R20, RZ ;  /* 0x0000001417067225 */ /* 0x000fc800078e00ff */
[----:B------:R-:W-:-:S04]  /*5780*/  IMAD.WIDE.U32 R12, P0, R11, R21, R6 ;  /* 0x000000150b0c7225 */ /* 0x000fc80007800006 */
[----:B------:R-:W-:-:S04]  /*5790*/  IMAD.WIDE.U32 R6, R11, R20, RZ ;  /* 0x000000140b067225 */ /* 0x000fc800078e00ff */
[----:B------:R-:W-:Y:S01]  /*57a0*/  IMAD.X R15, RZ, RZ, RZ, P0 ;  /* 0x000000ffff0f7224 */ /* 0x000fe200000e06ff */
[----:B------:R-:W-:Y:S01]  /*57b0*/  IADD3 RZ, P0, R7, R12, RZ ;  /* 0x0000000c07ff7210 */ /* 0x000fe20007f1e0ff */
[----:B------:R-:W-:-:S04]  /*57c0*/  IMAD.MOV.U32 R14, RZ, RZ, R13 ;  /* 0x000000ffff0e7224 */ /* 0x000fc800078e000d */
[----:B------:R-:W-:-:S08]  /*57d0*/  IMAD.WIDE.U32.X R14, R23, R21, R14, P0 ;  /* 0x00000015170e7225 */ /* 0x000fd000000e040e */
.L_x_98:
[-CC-:B------:R-:W-:Y:S01]  /*57e0*/  SHF.R.U64 R20, R14, R24.reuse, R15.reuse ;  /* 0x000000180e147219 */ /* 0x180fe2000000120f */
[----:B------:R-:W1:Y:S01]  /*57f0*/  LDC R28, c[0x0][0x8c0] ;  /* 0x00023000ff1c7b82 */ /* 0x000e620000000800 */
[----:B------:R-:W-:Y:S01]  /*5800*/  SHF.R.U32.HI R6, RZ, R24, R15 ;  /* 0x00000018ff067219 */ /* 0x000fe2000001160f */
[----:B------:R-:W-:Y:S01]  /*5810*/  ULDC UR4, c[0x0][0x150] ;  /* 0x0000540000047ab9 */ /* 0x000fe20000000800 */
[----:B------:R-:W-:Y:S01]  /*5820*/  IADD3 R9, P0, RZ, -R20, RZ ;  /* 0x80000014ff097210 */ /* 0x000fe20007f1e0ff */
[----:B------:R-:W-:Y:S01]  /*5830*/  IMAD.MOV.U32 R13, RZ, RZ, -0x1 ;  /* 0xffffffffff0d7424 */ /* 0x000fe200078e00ff */
[----:B------:R-:W-:-:S03]  /*5840*/  I2FP.F32.U32 R11, R8 ;  /* 0x00000008000b7245 */ /* 0x000fc60000201000 */
[----:B------:R-:W2:Y:S01]  /*5850*/  LDC.64 R30, c[0x0][0x8e8] ;  /* 0x00023a00ff1e7b82 */ /* 0x000ea20000000a00 */
[----:B------:R-:W-:Y:S02]  /*5860*/  IMAD.X R7, RZ, RZ, ~R6, P0 ;  /* 0x000000ffff077224 */ /* 0x000fe400000e0e06 */
[----:B------:R-:W-:Y:S01]  /*5870*/  FMUL R11, R11, UR4 ;  /* 0x000000040b0b7c20 */ /* 0x000fe20008400000 */
[----:B------:R-:W-:Y:S01]  /*5880*/  ULDC UR4, c[0x0][0x154] ;  /* 0x0000550000047ab9 */ /* 0x000fe20000000800 */
[-C--:B------:R-:W-:Y:S02]  /*5890*/  IMAD R12, R7, R26.reuse, RZ ;  /* 0x0000001a070c7224 */ /* 0x080fe400078e02ff */
[C---:B------:R-:W-:Y:S01]  /*58a0*/  IMAD.WIDE.U32 R6, R9.reuse, R26, R16 ;  /* 0x0000001a09067225 */ /* 0x040fe200078e0010 */
[----:B------:R-:W3:Y:S01]  /*58b0*/  LDC R24, c[0x0][0x8b0] ;  /* 0x00022c00ff187b82 */ /* 0x000ee20000000800 */
[----:B------:R-:W4:Y:S02]  /*58c0*/  F2I.U32.TRUNC.NTZ R11, R11 ;  /* 0x0000000b000b7305 */ /* 0x000f24000020f000 */
[----:B------:R-:W-:-:S04]  /*58d0*/  IMAD R9, R9, R27, R12 ;  /* 0x0000001b09097224 */ /* 0x000fc800078e020c */
[----:B------:R-:W-:Y:S01]  /*58e0*/  IMAD.IADD R7, R7, 0x1, R9 ;  /* 0x0000000107077824 */ /* 0x000fe200078e0209 */
[----:B------:R-:W3:Y:S04]  /*58f0*/  LDC R25, c[0x0][0x148] ;  /* 0x00005200ff197b82 */ /* 0x000ee80000000800 */
[----:B-1----:R-:W-:Y:S02]  /*5900*/  SHF.R.U64 R14, R6, R28, R7 ;  /* 0x0000001c060e7219 */ /* 0x002fe40000001207 */
[----:B------:R-:W-:Y:S02]  /*5910*/  I2FP.F32.U32 R6, R10 ;  /* 0x0000000a00067245 */ /* 0x000fe40000201000 */
[----:B------:R-:W1:Y:S01]  /*5920*/  LDC R9, c[0x0][0x144] ;  /* 0x00005100ff097b82 */ /* 0x000e620000000800 */
[----:B--2---:R-:W-:Y:S01]  /*5930*/  ISETP.NE.U32.AND P0, PT, R30, RZ, PT ;  /* 0x000000ff1e00720c */ /* 0x004fe20003f05070 */
[----:B----4-:R-:W-:Y:S01]  /*5940*/  IMAD.MOV R11, RZ, RZ, -R11 ;  /* 0x000000ffff0b7224 */ /* 0x010fe200078e0a0b */
[----:B------:R-:W-:Y:S01]  /*5950*/  SHF.R.U32.HI R7, RZ, R28, R7 ;  /* 0x0000001cff077219 */ /* 0x000fe20000011607 */
[----:B------:R-:W-:Y:S01]  /*5960*/  FMUL R12, R6, UR4 ;  /* 0x00000004060c7c20 */ /* 0x000fe20008400000 */
[----:B------:R-:W-:Y:S01]  /*5970*/  ISETP.NE.AND.EX P0, PT, R31, RZ, PT, P0 ;  /* 0x000000ff1f00720c */ /* 0x000fe20003f05300 */
[----:B------:R-:W-:-:S02]  /*5980*/  ULDC UR4, c[0x0][0x900] ;  /* 0x0002400000047ab9 */ /* 0x000fc40000000800 */
[----:B------:R-:W2:Y:S01]  /*5990*/  LDC R26, c[0x0][0x8a8] ;  /* 0x00022a00ff1a7b82 */ /* 0x000ea20000000800 */
[-CC-:B---3--:R-:W-:Y:S02]  /*59a0*/  SHF.R.U64 R21, R14, R24.reuse, R7.reuse ;  /* 0x000000180e157219 */ /* 0x188fe40000001207 */
[----:B------:R-:W-:Y:S02]  /*59b0*/  SHF.R.U32.HI R6, RZ, R24, R7 ;  /* 0x00000018ff067219 */ /* 0x000fe40000011607 */
[----:B------:R3:W4:Y:S01]  /*59c0*/  F2I.U32.TRUNC.NTZ R24, R12 ;  /* 0x0000000c00187305 */ /* 0x000722000020f000 */
[----:B------:R-:W-:Y:S02]  /*59d0*/  SHF.L.U32 R32, R13, UR4, RZ ;  /* 0x000000040d207c19 */ /* 0x000fe400080006ff */
[----:B------:R-:W2:Y:S01]  /*59e0*/  LDC R27, c[0x0][0x8f0] ;  /* 0x00023c00ff1b7b82 */ /* 0x000ea20000000800 */
[--C-:B------:R-:W-:Y:S02]  /*59f0*/  SHF.R.U64 R23, R21, UR4, R6.reuse ;  /* 0x0000000415177c19 */ /* 0x100fe40008001206 */
[----:B------:R-:W-:-:S03]  /*5a00*/  SHF.R.U32.HI R7, RZ, UR4, R6 ;  /* 0x00000004ff077c19 */ /* 0x000fc60008011606 */
[----:B------:R-:W-:Y:S02]  /*5a10*/  IMAD.MOV.U32 R6, RZ, RZ, R23 ;  /* 0x000000ffff067224 */ /* 0x000fe400078e0017 */
[----:B------:R-:W2:Y:S01]  /*5a20*/  LDC R29, c[0x0][0x8e0] ;  /* 0x00023800ff1d7b82 */ /* 0x000ea20000000800 */
[----:B-1----:R-:W-:-:S07]  /*5a30*/  IMAD R28, R9, R11, R8 ;  /* 0x0000000b091c7224 */ /* 0x002fce00078e0208 */
[----:B------:R-:W1:Y:S01]  /*5a40*/  LDC R33, c[0x0][0x8b8] ;  /* 0x00022e00ff217b82 */ /* 0x000e620000000800 */
[----:B---34-:R-:W-:Y:S05]  /*5a50*/  @!P0 BRA `(.L_x_99) ;  /* 0x0000000000288947 */ /* 0x018fea0003800000 */
[----:B------:R-:W3:Y:S02]  /*5a60*/  LDC R6, c[0x0][0x8f4] ;  /* 0x00023d00ff067b82 */ /* 0x000ee40000000800 */
[----:B---3--:R-:W-:-:S05]  /*5a70*/  IADD3 R11, P0, R23, R6, RZ ;  /* 0x00000006170b7210 */ /* 0x008fca0007f1e0ff */
[----:B------:R-:W-:-:S04]  /*5a80*/  IMAD.X R15, RZ, RZ, R7, P0 ;  /* 0x000000ffff0f7224 */ /* 0x000fc800000e0607 */
[----:B------:R-:W-:-:S04]  /*5a90*/  IMAD.WIDE.U32 R6, R15, R30, RZ ;  /* 0x0000001e0f067225 */ /* 0x000fc800078e00ff */
[----:B------:R-:W-:-:S04]  /*5aa0*/  IMAD.WIDE.U32 R8, P0, R11, R31, R6 ;  /* 0x0000001f0b087225 */ /* 0x000fc80007800006 */
[----:B------:R-:W-:Y:S01]  /*5ab0*/  IMAD.WIDE.U32 R6, R11, R30, RZ ;  /* 0x0000001e0b067225 */ /* 0x000fe200078e00ff */
[----:B------:R-:W-:-:S03]  /*5ac0*/  IADD3.X R13, RZ, RZ, RZ, P0, !PT ;  /* 0x000000ffff0d7210 */ /* 0x000fc600007fe4ff */
[----:B------:R-:W-:Y:S01]  /*5ad0*/  IMAD.MOV.U32 R12, RZ, RZ, R9 ;  /* 0x000000ffff0c7224 */ /* 0x000fe200078e0009 */
[----:B------:R-:W-:-:S05]  /*5ae0*/  IADD3 RZ, P0, R7, R8, RZ ;  /* 0x0000000807ff7210 */ /* 0x000fca0007f1e0ff */
[----:B------:R-:W-:-:S08]  /*5af0*/  IMAD.WIDE.U32.X R6, R15, R31, R12, P0 ;  /* 0x0000001f0f067225 */ /* 0x000fd000000e040c */
.L_x_99:
[----:B------:R-:W-:Y:S01]  /*5b00*/  ISETP.NE.AND P0, PT, R2, 0x1, PT ;  /* 0x000000010200780c */ /* 0x000fe20003f05270 */
[----:B------:R-:W-:Y:S01]  /*5b10*/  USHF.L.U32 UR4, UR37, UR4, URZ ;  /* 0x0000000425047299 */ /* 0x000fe2000800063f */
[----:B------:R-:W-:Y:S01]  /*5b20*/  LOP3.LUT R32, RZ, R32, RZ, 0x33, !PT ;  /* 0x00000020ff207212 */ /* 0x000fe200078e33ff */
[----:B--2---:R-:W-:Y:S01]  /*5b30*/  VIADD R9, R26, 0xffffffff ;  /* 0xffffffff1a097836 */ /* 0x004fe20000000000 */
[----:B------:R-:W-:Y:S01]  /*5b40*/  SHF.R.U64 R7, R6, R27, R7 ;  /* 0x0000001b06077219 */ /* 0x000fe20000001207 */
[----:B------:R-:W-:Y:S01]  /*5b50*/  IMAD.MOV R24, RZ, RZ, -R24 ;  /* 0x000000ffff187224 */ /* 0x000fe200078e0a18 */
[----:B------:R-:W-:Y:S01]  /*5b60*/  LOP3.LUT R6, R21, R32, RZ, 0xc0, !PT ;  /* 0x0000002015067212 */ /* 0x000fe200078ec0ff */
[----:B------:R-:W-:Y:S02]  /*5b70*/  IMAD.MOV.U32 R11, RZ, RZ, 0x1 ;  /* 0x00000001ff0b7424 */ /* 0x000fe400078e00ff */
[----:B------:R-:W-:Y:S02]  /*5b80*/  IMAD.MOV R8, RZ, RZ, -R7 ;  /* 0x000000ffff087224 */ /* 0x000fe400078e0a07 */
[----:B------:R-:W-:Y:S01]  /*5b90*/  IMAD R13, R7, UR4, R6 ;  /* 0x00000004070d7c24 */ /* 0x000fe2000f8e0206 */
[----:B------:R-:W-:Y:S01]  /*5ba0*/  LOP3.LUT R7, R14, R9, RZ, 0xc0, !PT ;  /* 0x000000090e077212 */ /* 0x000fe200078ec0ff */
[----:B------:R-:W-:-:S02]  /*5bb0*/  @P0 IMAD R28, R25, R24, R10 ;  /* 0x00000018191c0224 */ /* 0x000fc400078e020a */
[----:B------:R-:W-:Y:S02]  /*5bc0*/  IMAD R6, R8, R29, R23 ;  /* 0x0000001d08067224 */ /* 0x000fe400078e0217 */
[----:B-1----:R-:W-:Y:S02]  /*5bd0*/  IMAD R13, R13, R33, R28 ;  /* 0x000000210d0d7224 */ /* 0x002fe400078e021c */
[----:B------:R-:W-:-:S05]  /*5be0*/  IMAD R6, R6, R26, R7 ;  /* 0x0000001a06067224 */ /* 0x000fca00078e0207 */
[----:B------:R-:W-:Y:S02]  /*5bf0*/  SEL R7, R6, R13, !P0 ;  /* 0x0000000d06077207 */ /* 0x000fe40004000000 */
[----:B------:R-:W-:Y:S01]  /*5c00*/  SEL R13, R13, R6, !P0 ;  /* 0x000000060d0d7207 */ /* 0x000fe20004000000 */
[----:B------:R-:W-:-:S07]  /*5c10*/  IMAD.MOV.U32 R6, RZ, RZ, R20 ;  /* 0x000000ffff067224 */ /* 0x000fce00078e0014 */
.L_x_97:
[----:B------:R-:W-:-:S08]  /*5c20*/  NOP ;  /* 0x0000000000007918 */ /* 0x000fd00000000000 */
[----:B------:R-:W1:-:S00]  /*5c30*/  USETMAXREG.DEALLOC.CTAPOOL 0x28 ;  /* 0x00000028000079c8 */ /* 0x000e4000080e0500 */
[----:B-1----:R-:W-:-:S13]  /*5c40*/  ISETP.NE.AND P0, PT, R0, 0x1, PT ;  /* 0x000000010000780c */ /* 0x002fda0003f05270 */
[----:B------:R-:W-:Y:S05]  /*5c50*/  @!P0 BRA `(.L_x_9) ;  /* 0x0000002000908947 */ /* 0x000fea0003800000 */
[----:B------:R-:W-:Y:S05]  /*5c60*/  @!P3 BRA `(.L_x_100) ;  /* 0x0000001000acb947 */ /* 0x000fea0003800000 */
[----:B------:R-:W-:-:S04]  /*5c70*/  PRMT R3, R3, 0x9910, RZ ;  /* 0x0000991003037816 */ /* 0x000fc800000000ff */
[----:B------:R-:W-:-:S04]  /*5c80*/  ISETP.NE.AND P0, PT, R3, RZ, PT ;  /* 0x000000ff0300720c */ /* 0x000fc80003f05270 */
[----:B------:R-:W-:-:S13]  /*5c90*/  ISETP.NE.OR P0, PT, R0, 0x2, !P0 ;  /* 0x000000020000780c */ /* 0x000fda0004705670 */
[----:B------:R-:W-:Y:S05]  /*5ca0*/  @P0 BRA `(.L_x_9) ;  /* 0x00000020007c0947 */ /* 0x000fea0003800000 */
[----:B------:R-:W-:-:S13]  /*5cb0*/  LOP3.LUT P1, RZ, R11, 0xff, RZ, 0xc0, !PT ;  /* 0x000000ff0bff7812 */ /* 0x000fda000782c0ff */
[----:B------:R-:W-:Y:S05]  /*5cc0*/  @!P1 BRA `(.L_x_101) ;  /* 0x0000000000189947 */ /* 0x000fea0003800000 */
[----:B------:R-:W-:Y:S01]  /*5cd0*/  UMOV UR4, 0x400 ;  /* 0x0000040000047882 */ /* 0x000fe20000000000 */
[----:B------:R-:W-:Y:S01]  /*5ce0*/  IMAD.MOV.U32 R0, RZ, RZ, RZ ;  /* 0x000000ffff007224 */ /* 0x000fe200078e00ff */
[----:B------:R-:W-:-:S04]  /*5cf0*/  ULEA UR4, UR36, UR4, 0x18 ;  /* 0x0000000424047291 */ /* 0x000fc8000f8ec03f */
[----:B------:R-:W-:-:S05]  /*5d00*/  SHF.L.U32 R0, R0, 0x1f, RZ ;  /* 0x0000001f00007819 */ /* 0x000fca00000006ff */
[----:B------:R-:W1:Y:S02]  /*5d10*/  SYNCS.PHASECHK.TRANS64.TRYWAIT P0, [UR4+0x88], R0 ;  /* 0x00008800ff0075a7 */ /* 0x000e640008000144 */
[----:B-1----:R-:W-:Y:S05]  /*5d20*/  @!P0 BRA `(.L_x_102) ;  /* 0x0000002000e48947 */ /* 0x002fea0003800000 */
.L_x_101:
[----:B------:R-:W-:Y:S01]  /*5d30*/  PRMT R9, RZ, 0x7610, R9 ;  /* 0x00007610ff097816 */ /* 0x000fe20000000009 */
[----:B------:R-:W-:Y:S06]  /*5d40*/  @P2 BRA `(.L_x_103) ;  /* 0x0000000000242947 */ /* 0x000fec0003800000 */
[----:B------:R-:W-:Y:S02]  /*5d50*/  ULDC.64 UR4, c[0x0][0x588] ;  /* 0x0001620000047ab9 */ /* 0x000fe40000000a00 */
[----:B------:R-:W-:-:S04]  /*5d60*/  ISETP.NE.U32.AND P0, PT, RZ, UR4, PT ;  /* 0x00000004ff007c0c */ /* 0x000fc8000bf05070 */
[----:B------:R-:W-:-:S13]  /*5d70*/  ISETP.NE.AND.EX P0, PT, RZ, UR5, PT, P0 ;  /* 0x00000005ff007c0c */ /* 0x000fda000bf05300 */
[----:B------:R-:W-:Y:S05]  /*5d80*/  @!P0 BRA `(.L_x_104) ;  /* 0x00000000000c8947 */ /* 0x000fea0003800000 */
[----:B------:R2:W5:Y:S01]  /*5d90*/  LDG.E R11, desc[UR42][R4.64] ;  /* 0x0000002a040b7981 */ /* 0x000562000c1e1900 */
[----:B------:R-:W-:Y:S01]  /*5da0*/  IMAD.MOV.U32 R9, RZ, RZ, 0x1 ;  /* 0x00000001ff097424 */ /* 0x000fe200078e00ff */
[----:B------:R-:W-:Y:S06]  /*5db0*/  BRA `(.L_x_103) ;  /* 0x0000000000087947 */ /* 0x000fec0003800000 */
.L_x_104:
[----:B------:R-:W3:Y:S01]  /*5dc0*/  LDC R11, c[0x0][0x580] ;  /* 0x00016000ff0b7b82 */ /* 0x000ee20000000800 */
[----:B------:R-:W-:-:S07]  /*5dd0*/  MOV R9, 0x1 ;  /* 0x0000000100097802 */ /* 0x000fce0000000f00 */
.L_x_103:
[----:B-1----:R-:W-:Y:S01]  /*5de0*/  IMAD.MOV.U32 R0, RZ, RZ, 0x1 ;  /* 0x00000001ff007424 */ /* 0x002fe200078e00ff */
[----:B------:R-:W-:Y:S06]  /*5df0*/  @!P1 BRA `(.L_x_105) ;  /* 0x0000000c00d89947 */ /* 0x000fec0003800000 */
[----:B------:R-:W1:Y:S01]  /*5e00*/  LDC R3, c[0x0][0x8a8] ;  /* 0x00022a00ff037b82 */ /* 0x000e620000000800 */
[----:B------:R-:W-:Y:S01]  /*5e10*/  IMAD.MOV.U32 R0, RZ, RZ, -0x1 ;  /* 0xffffffffff007424 */ /* 0x000fe200078e00ff */
[----:B------:R-:W-:Y:S01]  /*5e20*/  ULDC UR4, c[0x0][0x900] ;  /* 0x0002400000047ab9 */ /* 0x000fe20000000800 */
[----:B------:R-:W-:Y:S01]  /*5e30*/  LOP3.LUT R10, R19, 0x2, RZ, 0xfc, !PT ;  /* 0x00000002130a7812 */ /* 0x000fe200078efcff */
[----:B------:R-:W-:Y:S01]  /*5e40*/  ULDC.64 UR6, c[0x0][0x198] ;  /* 0x0000660000067ab9 */ /* 0x000fe20000000a00 */
[----:B------:R-:W-:Y:S02]  /*5e50*/  USHF.L.U32 UR13, UR37, UR4, URZ ;  /* 0x00000004250d7299 */ /* 0x000fe4000800063f */
[----:B------:R-:W-:Y:S01]  /*5e60*/  SHF.L.U32 R8, R0, UR4, RZ ;  /* 0x0000000400087c19 */ /* 0x000fe200080006ff */
[----:B------:R-:W-:Y:S01]  /*5e70*/  IMAD.MOV.U32 R0, RZ, RZ, 0x1 ;  /* 0x00000001ff007424 */ /* 0x000fe200078e00ff */
[----:B------:R-:W-:Y:S01]  /*5e80*/  ULDC.64 UR14, c[0x0][0x588] ;  /* 0x00016200000e7ab9 */ /* 0x000fe20000000a00 */
[----:B------:R-:W-:Y:S01]  /*5e90*/  ULDC.64 UR22, c[0x0][0x8f8] ;  /* 0x00023e0000167ab9 */ /* 0x000fe20000000a00 */
[----:B------:R-:W-:Y:S01]  /*5ea0*/  LOP3.LUT R8, RZ, R8, RZ, 0x33, !PT ;  /* 0x00000008ff087212 */ /* 0x000fe200078e33ff */
[----:B------:R-:W-:Y:S01]  /*5eb0*/  ULDC.64 UR24, c[0x0][0x590] ;  /* 0x0001640000187ab9 */ /* 0x000fe20000000a00 */
[----:B-1----:R-:W-:-:S07]  /*5ec0*/  VIADD R3, R3, 0xffffffff ;  /* 0xffffffff03037836 */ /* 0x002fce0000000000 */
.L_x_137:
[----:B------:R-:W-:Y:S02]  /*5ed0*/  ISETP.NE.U32.AND P0, PT, RZ, UR24, PT ;  /* 0x00000018ff007c0c */ /* 0x000fe4000bf05070 */
[----:B------:R-:W-:Y:S02]  /*5ee0*/  R2UR UR19, R13 ;  /* 0x000000000d1372ca */ /* 0x000fe400000e0000 */
[----:B------:R-:W-:Y:S02]  /*5ef0*/  R2UR UR18, R7 ;  /* 0x00000000071272ca */ /* 0x000fe400000e0000 */
[----:B------:R-:W-:-:S09]  /*5f00*/  ISETP.NE.AND.EX P0, PT, RZ, UR25, PT, P0 ;  /* 0x00000019ff007c0c */ /* 0x000fd2000bf05300 */
[----:B------:R-:W-:Y:S02]  /*5f10*/  USHF.L.U32 UR19, UR19, 0x8, URZ ;  /* 0x0000000813137899 */ /* 0x000fe4000800063f */
[----:B------:R-:W-:Y:S02]  /*5f20*/  USHF.L.U32 UR18, UR18, 0x6, URZ ;  /* 0x0000000612127899 */ /* 0x000fe4000800063f */
[----:B---34-:R-:W-:Y:S10]  /*5f30*/  @!P0 BRA `(.L_x_106) ;  /* 0x00000000002c8947 */ /* 0x018ff40003800000 */
[----:B------:R-:W-:-:S04]  /*5f40*/  ISETP.NE.U32.AND P1, PT, RZ, UR14, PT ;  /* 0x0000000eff007c0c */ /* 0x000fc8000bf25070 */
[----:B------:R-:W-:-:S13]  /*5f50*/  ISETP.NE.AND.EX P1, PT, RZ, UR15, PT, P1 ;  /* 0x0000000fff007c0c */ /* 0x000fda000bf25310 */
[----:B------:R-:W-:Y:S05]  /*5f60*/  @!P1 BRA `(.L_x_107) ;  /* 0x0000000000189947 */ /* 0x000fea0003800000 */
[----:B--2---:R-:W1:Y:S01]  /*5f70*/  LDC.64 R4, c[0x0][0x588] ;  /* 0x00016200ff047b82 */ /* 0x004e620000000a00 */
[----:B------:R-:W-:-:S04]  /*5f80*/  IMAD R7, R6, UR24, RZ ;  /* 0x0000001806077c24 */ /* 0x000fc8000f8e02ff */
[----:B-1----:R-:W-:-:S05]  /*5f90*/  IMAD.WIDE R4, R7, 0x4, R4 ;  /* 0x0000000407047825 */ /* 0x002fca00078e0204 */
[----:B---3-5:R1:W5:Y:S01]  /*5fa0*/  LDG.E R11, desc[UR42][R4.64] ;  /* 0x0000002a040b7981 */ /* 0x028362000c1e1900 */
[----:B------:R-:W-:Y:S01]  /*5fb0*/  IMAD.MOV.U32 R9, RZ, RZ, 0x1 ;  /* 0x00000001ff097424 */ /* 0x000fe200078e00ff */
[----:B------:R-:W-:Y:S06]  /*5fc0*/  BRA `(.L_x_106) ;  /* 0x0000000000087947 */ /* 0x000fec0003800000 */
.L_x_107:
[----:B---3-5:R-:W4:Y:S01]  /*5fd0*/  LDC R11, c[0x0][0x580] ;  /* 0x00016000ff0b7b82 */ /* 0x028f220000000800 */
[----:B------:R-:W-:-:S07]  /*5fe0*/  IMAD.MOV.U32 R9, RZ, RZ, 0x1 ;  /* 0x00000001ff097424 */ /* 0x000fce00078e00ff */
.L_x_106:
[----:B------:R-:W-:Y:S05]  /*5ff0*/  @!P0 BRA `(.L_x_108) ;  /* 0x00000000001c8947 */ /* 0x000fea0003800000 */
[----:B------:R-:W-:-:S13]  /*6000*/  LOP3.LUT P2, RZ, R9, 0xff, RZ, 0xc0, !PT ;  /* 0x000000ff09ff7812 */ /* 0x000fda000784c0ff */
[----:B-12---:R-:W1:Y:S02]  /*6010*/  @!P2 LDC.64 R4, c[0x0][0x588] ;  /* 0x00016200ff04ab82 */ /* 0x006e640000000a00 */
[----:B-1----:R-:W-:-:S04]  /*6020*/  @!P2 ISETP.NE.U32.AND P0, PT, R4, RZ, PT ;  /* 0x000000ff0400a20c */ /* 0x002fc80003f05070 */
[----:B------:R-:W-:Y:S02]  /*6030*/  @!P2 ISETP.NE.AND.EX P1, PT, R5, RZ, PT, P0 ;  /* 0x000000ff0500a20c */ /* 0x000fe40003f25300 */
[----:B---345:R-:W-:Y:S02]  /*6040*/  @P2 FSETP.EQ.AND P0, PT, R11, RZ, PT ;  /* 0x000000ff0b00220b */ /* 0x038fe40003f02000 */
[----:B------:R-:W-:Y:S01]  /*6050*/  @!P2 PLOP3.LUT P0, PT, P1, PT, PT, 0x8, 0x0 ;  /* 0x000000000000a81c */ /* 0x000fe20000f0e170 */
[----:B------:R-:W-:-:S12]  /*6060*/  BRA `(.L_x_109) ;  /* 0x0000000000047947 */ /* 0x000fd80003800000 */
.L_x_108:
[----:B---345:R-:W-:-:S13]  /*6070*/  FSETP.EQ.AND P0, PT, R11, RZ, PT ;  /* 0x000000ff0b00720b */ /* 0x038fda0003f02000 */
.L_x_109:
[----:B------:R-:W-:Y:S02]  /*6080*/  ISETP.NE.AND P2, PT, R10, 0x3, PT ;  /* 0x000000030a00780c */ /* 0x000fe40003f45270 */
[----:B------:R-:W-:-:S04]  /*6090*/  ELECT P1, URZ, PT ;  /* 0x00000000003f782f */ /* 0x000fc80003820000 */
[----:B------:R-:W-:-:S07]  /*60a0*/  PLOP3.LUT P0, PT, P1, P0, PT, 0x20, 0x0 ;  /* 0x000000000000781c */ /* 0x000fce0000f00470 */
[----:B------:R-:W-:Y:S06]  /*60b0*/  @!P2 BRA `(.L_x_110) ;  /* 0x000000000004a947 */ /* 0x000fec0003800000 */
[----:B------:R-:W-:Y:S01]  /*60c0*/  BPT.TRAP 0x1 ;  /* 0x000000040000795c */ /* 0x000fe20000300000 */
.L_x_110:
[----:B------:R-:W3:Y:S01]  /*60d0*/  S2UR UR36, SR_CgaCtaId ;  /* 0x00000000002479c3 */ /* 0x000ee20000008800 */
[----:B------:R-:W-:Y:S01]  /*60e0*/  UMOV UR4, 0x400 ;  /* 0x0000040000047882 */ /* 0x000fe20000000000 */
[----:B-12---:R-:W-:Y:S01]  /*60f0*/  SHF.L.U32 R4, R0, 0x1f, RZ ;  /* 0x0000001f00047819 */ /* 0x006fe200000006ff */
[----:B---3--:R-:W-:-:S09]  /*6100*/  ULEA UR4, UR36, UR4, 0x18 ;  /* 0x0000000424047291 */ /* 0x008fd2000f8ec03f */
[----:B------:R-:W1:Y:S02]  /*6110*/  SYNCS.PHASECHK.TRANS64.TRYWAIT P1, [UR4+0x60], R4 ;  /* 0x00006004ff0075a7 */ /* 0x000e640008020144 */
[----:B-1----:R-:W-:Y:S05]  /*6120*/  @!P1 BRA `(.L_x_111) ;  /* 0x0000001c00fc9947 */ /* 0x002fea0003800000 */
.L_x_169:
[----:B------:R-:W-:Y:S04]  /*6130*/  BSSY B0, `(.L_x_112) ;  /* 0x000000e000007945 */ /* 0x000fe80003800000 */
[----:B------:R-:W-:Y:S05]  /*6140*/  @!P0 BRA `(.L_x_113) ;  /* 0x0000000000308947 */ /* 0x000fea0003800000 */
[----:B------:R-:W-:Y:S01]  /*6150*/  R2UR UR20, R6 ;  /* 0x00000000061472ca */ /* 0x000fe200000e0000 */
[----:B------:R-:W-:Y:S02]  /*6160*/  UIADD3 UR8, UP0, UR6, 0x3f0, URZ ;  /* 0x000003f006087890 */ /* 0x000fe4000ff1e03f */
[----:B------:R-:W-:Y:S02]  /*6170*/  UIADD3 UR16, UR4, 0x200, URZ ;  /* 0x0000020004107890 */ /* 0x000fe4000fffe03f */
[----:B------:R-:W-:Y:S02]  /*6180*/  UIADD3 UR17, UR4, 0x40, URZ ;  /* 0x0000004004117890 */ /* 0x000fe4000fffe03f */
[----:B------:R-:W-:Y:S01]  /*6190*/  UIADD3.X UR9, URZ, UR7, URZ, UP0, !UPT ;  /* 0x000000073f097290 */ /* 0x000fe200087fe43f */
[----:B------:R-:W-:Y:S01]  /*61a0*/  UMOV UR10, 0x0 ;  /* 0x00000000000a7882 */ /* 0x000fe20000000000 */
[----:B------:R-:W-:-:S07]  /*61b0*/  UMOV UR11, 0x10000000 ;  /* 0x10000000000b7882 */ /* 0x000fce0000000000 */
[----:B------:R2:W-:Y:S02]  /*61c0*/  UTMALDG.3D [UR16], [UR8], desc[UR10] ;  /* 0x00000a10080075b4 */ /* 0x0005e40008011000 */
[----:B--2---:R-:W-:Y:S05]  /*61d0*/  @!P2 BRA `(.L_x_114) ;  /* 0x000000000004a947 */ /* 0x004fea0003800000 */
[----:B------:R-:W-:Y:S01]  /*61e0*/  BPT.TRAP 0x1 ;  /* 0x000000040000795c */ /* 0x000fe20000300000 */
.L_x_114:
[----:B-1----:R-:W1:Y:S02]  /*61f0*/  LDC R5, c[0x0][0x800] ;  /* 0x00020000ff057b82 */ /* 0x002e640000000800 */
[----:B-1----:R2:W-:Y:S02]  /*6200*/  SYNCS.ARRIVE.TRANS64.RED.A0TR RZ, [UR4+0x40], R5 ;  /* 0x00004005ffff79a7 */ /* 0x0025e40008300404 */
.L_x_113:
[----:B------:R-:W-:Y:S05]  /*6210*/  BSYNC B0 ;  /* 0x0000000000007941 */ /* 0x000fea0003800000 */
.L_x_112:
[----:B------:R-:W-:Y:S05]  /*6220*/  @!P2 BRA `(.L_x_115) ;  /* 0x000000000004a947 */ /* 0x000fea0003800000 */
[----:B------:R-:W-:Y:S01]  /*6230*/  BPT.TRAP 0x1 ;  /* 0x000000040000795c */ /* 0x000fe20000300000 */
.L_x_115:
[----:B------:R-:W-:-:S04]  /*6240*/  UIADD3 UR5, UR4, 0x40, URZ ;  /* 0x0000004004057890 */ /* 0x000fc8000fffe03f */
[----:B------:R-:W-:-:S09]  /*6250*/  UPRMT UR5, UR36, 0x654, UR5 ;  /* 0x0000065424057896 */ /* 0x000fd20008000005 */
[----:B------:R-:W-:Y:S01]  /*6260*/  SYNCS.ARRIVE.TRANS64.RED.A1T0 RZ, [UR5], RZ ;  /* 0x000000ffffff79a7 */ /* 0x000fe20008100405 */
[----:B------:R-:W-:Y:S05]  /*6270*/  @!P2 BRA `(.L_x_116) ;  /* 0x000000000004a947 */ /* 0x000fea0003800000 */
[----:B------:R-:W-:Y:S01]  /*6280*/  BPT.TRAP 0x1 ;  /* 0x000000040000795c */ /* 0x000fe20000300000 */
.L_x_116:
[----:B------:R-:W3:Y:S02]  /*6290*/  SYNCS.PHASECHK.TRANS64.TRYWAIT P1, [UR4+0x68], R4 ;  /* 0x00006804ff0075a7 */ /* 0x000ee40008020144 */
[----:B---3--:R-:W-:Y:S05]  /*62a0*/  @!P1 BRA `(.L_x_117) ;  /* 0x0000001c00b49947 */ /* 0x008fea0003800000 */
.L_x_170:
[----:B------:R-:W-:Y:S04]  /*62b0*/  BSSY B0, `(.L_x_118) ;  /* 0x0000010000007945 */ /* 0x000fe80003800000 */
[----:B------:R-:W-:Y:S05]  /*62c0*/  @!P0 BRA `(.L_x_119) ;  /* 0x0000000000388947 */ /* 0x000fea0003800000 */
[----:B------:R-:W-:Y:S01]  /*62d0*/  UIADD3 UR16, UP0, UR6, 0x3f0, URZ ;  /* 0x000003f006107890 */ /* 0x000fe2000ff1e03f */
[----:B------:R-:W-:Y:S01]  /*62e0*/  R2UR UR12, R6 ;  /* 0x00000000060c72ca */ /* 0x000fe200000e0000 */
[----:B------:R-:W-:Y:S02]  /*62f0*/  UIADD3 UR11, UR19, 0x80, URZ ;  /* 0x00000080130b7890 */ /* 0x000fe4000fffe03f */
[----:B------:R-:W-:Y:S02]  /*6300*/  UIADD3 UR8, UR4, 0x2200, URZ ;  /* 0x0000220004087890 */ /* 0x000fe4000fffe03f */
[----:B------:R-:W-:Y:S02]  /*6310*/  UIADD3 UR9, UR4, 0x48, URZ ;  /* 0x0000004804097890 */ /* 0x000fe4000fffe03f */
[----:B------:R-:W-:Y:S01]  /*6320*/  UIADD3.X UR17, URZ, UR7, URZ, UP0, !UPT ;  /* 0x000000073f117290 */ /* 0x000fe200087fe43f */
[----:B------:R-:W-:Y:S01]  /*6330*/  UMOV UR20, 0x0 ;  /* 0x0000000000147882 */ /* 0x000fe20000000000 */
[----:B------:R-:W-:Y:S01]  /*6340*/  UMOV UR21, 0x10000000 ;  /* 0x1000000000157882 */ /* 0x000fe20000000000 */
[----:B------:R-:W-:-:S06]  /*6350*/  UMOV UR10, UR18 ;  /* 0x00000012000a7c82 */ /* 0x000fcc0008000000 */
[----:B------:R3:W-:Y:S02]  /*6360*/  UTMALDG.3D [UR8], [UR16], desc[UR20] ;  /* 0x00001408100075b4 */ /* 0x0007e40008011000 */
[----:B---3--:R-:W-:Y:S05]  /*6370*/  @!P2 BRA `(.L_x_120) ;  /* 0x000000000004a947 */ /* 0x008fea0003800000 */
[----:B------:R-:W-:Y:S01]  /*6380*/  BPT.TRAP 0x1 ;  /* 0x000000040000795c */ /* 0x000fe20000300000 */
.L_x_120:
[----:B-12---:R-:W1:Y:S02]  /*6390*/  LDC R5, c[0x0][0x800] ;  /* 0x00020000ff057b82 */ /* 0x006e640000000800 */
[----:B-1----:R3:W-:Y:S02]  /*63a0*/  SYNCS.ARRIVE.TRANS64.RED.A0TR RZ, [UR4+0x48], R5 ;  /* 0x00004805ffff79a7 */ /* 0x0027e40008300404 */
.L_x_119:
[----:B------:R-:W-:Y:S05]  /*63b0*/  BSYNC B0 ;  /* 0x0000000000007941 */ /* 0x000fea0003800000 */
.L_x_118:
[----:B------:R-:W-:Y:S05]  /*63c0*/  @!P2 BRA `(.L_x_121) ;  /* 0x000000000004a947 */ /* 0x000fea0003800000 */
[----:B------:R-:W-:Y:S01]  /*63d0*/  BPT.TRAP 0x1 ;  /* 0x000000040000795c */ /* 0x000fe20000300000 */
.L_x_121:
[----:B------:R-:W-:Y:S02]  /*63e0*/  UIADD3 UR5, UR4, 0x48, URZ ;  /* 0x0000004804057890 */ /* 0x000fe4000fffe03f */
[----:B------:R-:W-:Y:S02]  /*63f0*/  UIADD3 UR10, UR18, 0x20, URZ ;  /* 0x00000020120a7890 */ /* 0x000fe4000fffe03f */
[----:B------:R-:W-:-:S09]  /*6400*/  UPRMT UR5, UR36, 0x654, UR5 ;  /* 0x0000065424057896 */ /* 0x000fd20008000005 */
[----:B------:R-:W-:Y:S01]  /*6410*/  SYNCS.ARRIVE.TRANS64.RED.A1T0 RZ, [UR5], RZ ;  /* 0x000000ffffff79a7 */ /* 0x000fe20008100405 */
[----:B------:R-:W-:Y:S05]  /*6420*/  @!P2 BRA `(.L_x_122) ;  /* 0x000000000004a947 */ /* 0x000fea0003800000 */
[----:B------:R-:W-:Y:S01]  /*6430*/  BPT.TRAP 0x1 ;  /* 0x000000040000795c */ /* 0x000fe20000300000 */
.L_x_122:
[----:B------:R-:W4:Y:S02]  /*6440*/  SYNCS.PHASECHK.TRANS64.TRYWAIT P1, [UR4+0x70], R4 ;  /* 0x00007004ff0075a7 */ /* 0x000f240008020144 */
[----:B----4-:R-:W-:Y:S05]  /*6450*/  @!P1 BRA `(.L_x_123) ;  /* 0x0000001c00609947 */ /* 0x010fea0003800000 */
.L_x_171:
        /* <DEDUP_REMOVED lines=8> */
[----:B------:R-:W-:Y:S01]  /*64e0*/  UMOV UR21, 0x10000000 ;  /* 0x1000000000157882 */ /* 0x000fe20000000000 */
[----:B------:R-:W-:-:S06]  /*64f0*/  UMOV UR11, UR19 ;  /* 0x00000013000b7c82 */ /* 0x000fcc0008000000 */
[----:B------:R4:W-:Y:S02]  /*6500*/  UTMALDG.3D [UR8], [UR16], desc[UR20] ;  /* 0x00001408100075b4 */ /* 0x0009e40008011000 */
[----:B----4-:R-:W-:Y:S05]  /*6510*/  @!P2 BRA `(.L_x_126) ;  /* 0x000000000004a947 */ /* 0x010fea0003800000 */
[----:B------:R-:W-:Y:S01]  /*6520*/  BPT.TRAP 0x1 ;  /* 0x000000040000795c */ /* 0x000fe20000300000 */
.L_x_126:
[----:B-123--:R-:W1:Y:S02]  /*6530*/  LDC R5, c[0x0][0x800] ;  /* 0x00020000ff057b82 */ /* 0x00ee640000000800 */
[----:B-1----:R4:W-:Y:S02]  /*6540*/  SYNCS.ARRIVE.TRANS64.RED.A0TR RZ, [UR4+0x50], R5 ;  /* 0x00005005ffff79a7 */ /* 0x0029e40008300404 */
.L_x_125:
[----:B------:R-:W-:Y:S05]  /*6550*/  BSYNC B0 ;  /* 0x0000000000007941 */ /* 0x000fea0003800000 */
.L_x_124:
[----:B------:R-:W-:Y:S05]  /*6560*/  @!P2 BRA `(.L_x_127) ;  /* 0x000000000004a947 */ /* 0x000fea0003800000 */
[----:B------:R-:W-:Y:S01]  /*6570*/  BPT.TRAP 0x1 ;  /* 0x000000040000795c */ /* 0x000fe20000300000 */
.L_x_127:
[----:B------:R-:W-:-:S04]  /*6580*/  UIADD3 UR5, UR4, 0x50, URZ ;  /* 0x0000005004057890 */ /* 0x000fc8000fffe03f */
[----:B------:R-:W-:-:S09]  /*6590*/  UPRMT UR5, UR36, 0x654, UR5 ;  /* 0x0000065424057896 */ /* 0x000fd20008000005 */
[----:B------:R-:W-:Y:S01]  /*65a0*/  SYNCS.ARRIVE.TRANS64.RED.A1T0 RZ, [UR5], RZ ;  /* 0x000000ffffff79a7 */ /* 0x000fe20008100405 */
[----:B------:R-:W-:Y:S05]  /*65b0*/  @!P2 BRA `(.L_x_128) ;  /* 0x000000000004a947 */ /* 0x000fea0003800000 */
[----:B------:R-:W-:Y:S01]  /*65c0*/  BPT.TRAP 0x1 ;  /* 0x000000040000795c */ /* 0x000fe20000300000 */
.L_x_128:
[----:B------:R-:W5:Y:S02]  /*65d0*/  SYNCS.PHASECHK.TRANS64.TRYWAIT P1, [UR4+0x78], R4 ;  /* 0x00007804ff0075a7 */ /* 0x000f640008020144 */
[----:B-----5:R-:W-:Y:S05]  /*65e0*/  @!P1 BRA `(.L_x_129) ;  /* 0x0000001c00149947 */ /* 0x020fea0003800000 */
.L_x_172:
[----:B------:R-:W-:Y:S04]  /*65f0*/  BSSY B0, `(.L_x_130) ;  /* 0x000000f000007945 */ /* 0x000fe80003800000 */
[----:B------:R-:W-:Y:S05]  /*6600*/  @!P0 BRA `(.L_x_131) ;  /* 0x0000000000348947 */ /* 0x000fea0003800000 */
[----:B------:R-:W-:Y:S01]  /*6610*/  R2UR UR12, R6 ;  /* 0x00000000060c72ca */ /* 0x000fe200000e0000 */
[----:B------:R-:W-:Y:S02]  /*6620*/  UIADD3 UR16, UP0, UR6, 0x3f0, URZ ;  /* 0x000003f006107890 */ /* 0x000fe4000ff1e03f */
[----:B------:R-:W-:Y:S02]  /*6630*/  UIADD3 UR11, UR19, 0x80, URZ ;  /* 0x00000080130b7890 */ /* 0x000fe4000fffe03f */
[----:B------:R-:W-:Y:S02]  /*6640*/  UIADD3 UR8, UR4, 0x6200, URZ ;  /* 0x0000620004087890 */ /* 0x000fe4000fffe03f */
[----:B------:R-:W-:Y:S02]  /*6650*/  UIADD3 UR9, UR4, 0x58, URZ ;  /* 0x0000005804097890 */ /* 0x000fe4000fffe03f */
[----:B------:R-:W-:Y:S01]  /*6660*/  UIADD3.X UR17, URZ, UR7, URZ, UP0, !UPT ;  /* 0x000000073f117290 */ /* 0x000fe200087fe43f */
[----:B------:R-:W-:Y:S01]  /*6670*/  UMOV UR20, 0x0 ;  /* 0x0000000000147882 */ /* 0x000fe20000000000 */
[----:B------:R-:W-:-:S07]  /*6680*/  UMOV UR21, 0x10000000 ;  /* 0x1000000000157882 */ /* 0x000fce0000000000 */
[----:B------:R1:W-:Y:S02]  /*6690*/  UTMALDG.3D [UR8], [UR16], desc[UR20] ;  /* 0x00001408100075b4 */ /* 0x0003e40008011000 */
[----:B-1----:R-:W-:Y:S05]  /*66a0*/  @!P2 BRA `(.L_x_132) ;  /* 0x000000000004a947 */ /* 0x002fea0003800000 */
[----:B------:R-:W-:Y:S01]  /*66b0*/  BPT.TRAP 0x1 ;  /* 0x000000040000795c */ /* 0x000fe20000300000 */
.L_x_132:
[----:B------:R-:W1:Y:S02]  /*66c0*/  LDC R4, c[0x0][0x800] ;  /* 0x00020000ff047b82 */ /* 0x000e640000000800 */
[----:B-1----:R1:W-:Y:S02]  /*66d0*/  SYNCS.ARRIVE.TRANS64.RED.A0TR RZ, [UR4+0x58], R4 ;  /* 0x00005804ffff79a7 */ /* 0x0023e40008300404 */
.L_x_131:
[----:B------:R-:W-:Y:S05]  /*66e0*/  BSYNC B0 ;  /* 0x0000000000007941 */ /* 0x000fea0003800000 */
.L_x_130:
[----:B------:R-:W-:Y:S05]  /*66f0*/  @!P2 BRA `(.L_x_133) ;  /* 0x000000000004a947 */ /* 0x000fea0003800000 */
[----:B------:R-:W-:Y:S01]  /*6700*/  BPT.TRAP 0x1 ;  /* 0x000000040000795c */ /* 0x000fe20000300000 */
.L_x_133:
[----:B------:R-:W-:Y:S01]  /*6710*/  IADD3 R16, P0, R16, UR40, RZ ;  /* 0x0000002810107c10 */ /* 0x000fe2000ff1e0ff */
[----:B------:R-:W-:Y:S01]  /*6720*/  UIADD3 UR4, UR4, 0x58, URZ ;  /* 0x0000005804047890 */ /* 0x000fe2000fffe03f */
[----:B------:R-:W-:Y:S01]  /*6730*/  LOP3.LUT R0, R0, 0x1, RZ, 0x3c, !PT ;  /* 0x0000000100007812 */ /* 0x000fe200078e3cff */
[----:B------:R-:W-:Y:S01]  /*6740*/  IMAD.MOV.U32 R13, RZ, RZ, -0x1 ;  /* 0xffffffffff0d7424 */ /* 0x000fe200078e00ff */
[----:B------:R-:W-:Y:S01]  /*6750*/  IADD3.X R17, R17, UR38, RZ, P0, !PT ;  /* 0x0000002611117c10 */ /* 0x000fe200087fe4ff */
[----:B------:R-:W-:Y:S01]  /*6760*/  UPRMT UR4, UR36, 0x654, UR4 ;  /* 0x0000065424047896 */ /* 0x000fe20008000004 */
[----:B------:R-:W-:Y:S01]  /*6770*/  ISETP.GE.U32.AND P0, PT, R16, UR22, PT ;  /* 0x0000001610007c0c */ /* 0x000fe2000bf06070 */
[----:B------:R-:W-:Y:S01]  /*6780*/  IMAD.MOV.U32 R6, RZ, RZ, -0x1 ;  /* 0xffffffffff067424 */ /* 0x000fe200078e00ff */
[----:B-1----:R-:W-:Y:S02]  /*6790*/  PRMT R4, RZ, 0x7610, R4 ;  /* 0x00007610ff047816 */ /* 0x002fe40000000004 */
[----:B------:R-:W-:-:S02]  /*67a0*/  ISETP.GE.U32.AND.EX P0, PT, R17, UR23, PT, P0 ;  /* 0x0000001711007c0c */ /* 0x000fc4000bf06100 */
[----:B------:R-:W-:Y:S02]  /*67b0*/  MOV R7, 0xffffffff ;  /* 0xffffffff00077802 */ /* 0x000fe40000000f00 */
[----:B------:R-:W-:Y:S09]  /*67c0*/  SYNCS.ARRIVE.TRANS64.RED.A1T0 RZ, [UR4], RZ ;  /* 0x000000ffffff79a7 */ /* 0x000ff20008100404 */
[----:B------:R-:W-:Y:S05]  /*67d0*/  @P0 BRA `(.L_x_134) ;  /* 0x0000000400580947 */ /* 0x000fea0003800000 */
[----:B------:R-:W1:Y:S01]  /*67e0*/  S2R R15, SR_CTAID.X ;  /* 0x00000000000f7919 */ /* 0x000e620000002500 */
[----:B------:R-:W5:Y:S01]  /*67f0*/  LDC.64 R12, c[0x0][0x8d0] ;  /* 0x00023400ff0c7b82 */ /* 0x000f620000000a00 */
[----:B------:R-:W-:Y:S01]  /*6800*/  ULDC UR4, c[0x0][0x150] ;  /* 0x0000540000047ab9 */ /* 0x000fe20000000800 */
[----:B------:R-:W-:Y:S01]  /*6810*/  IMAD.MOV.U32 R7, RZ, RZ, R16 ;  /* 0x000000ffff077224 */ /* 0x000fe200078e0010 */
[----:B------:R-:W2:Y:S01]  /*6820*/  S2R R18, SR_CTAID.Y ;  /* 0x0000000000127919 */ /* 0x000ea20000002600 */
[----:B------:R-:W-:-:S04]  /*6830*/  IMAD.MOV.U32 R21, RZ, RZ, R17 ;  /* 0x000000ffff157224 */ /* 0x000fc800078e0011 */
[----:B------:R-:W2:Y:S08]  /*6840*/  LDC R22, c[0x0][0x144] ;  /* 0x00005100ff167b82 */ /* 0x000eb00000000800 */
[----:B------:R-:W3:Y:S01]  /*6850*/  LDC R20, c[0x0][0x8d8] ;  /* 0x00023600ff147b82 */ /* 0x000ee20000000800 */
[----:B-----5:R-:W-:-:S04]  /*6860*/  ISETP.NE.U32.AND P0, PT, R12, RZ, PT ;  /* 0x000000ff0c00720c */ /* 0x020fc80003f05070 */
[----:B------:R-:W-:Y:S02]  /*6870*/  ISETP.NE.AND.EX P0, PT, R13, RZ, PT, P0 ;  /* 0x000000ff0d00720c */ /* 0x000fe40003f05300 */
[----:B-1----:R-:W-:Y:S02]  /*6880*/  I2FP.F32.U32 R4, R15 ;  /* 0x0000000f00047245 */ /* 0x002fe40000201000 */
[----:B--2---:R-:W-:-:S03]  /*6890*/  I2FP.F32.U32 R23, R18 ;  /* 0x0000001200177245 */ /* 0x004fc60000201000 */
[----:B------:R-:W-:-:S04]  /*68a0*/  FMUL R4, R4, UR4 ;  /* 0x0000000404047c20 */ /* 0x000fc80008400000 */
[----:B------:R1:W2:Y:S02]  /*68b0*/  F2I.U32.TRUNC.NTZ R14, R4 ;  /* 0x00000004000e7305 */ /* 0x0002a4000020f000 */
[----:B---3--:R-:W-:Y:S05]  /*68c0*/  @!P0 BRA `(.L_x_135) ;  /* 0x0000000000308947 */ /* 0x008fea0003800000 */
[----:B----4-:R-:W3:Y:S02]  /*68d0*/  LDC R5, c[0x0][0x8dc] ;  /* 0x00023700ff057b82 */ /* 0x010ee40000000800 */
[----:B---3--:R-:W-:-:S05]  /*68e0*/  IADD3 R5, P0, R16, R5, RZ ;  /* 0x0000000510057210 */ /* 0x008fca0007f1e0ff */
[----:B------:R-:W-:-:S04]  /*68f0*/  IMAD.X R21, RZ, RZ, R17, P0 ;  /* 0x000000ffff157224 */ /* 0x000fc800000e0611 */
[----:B------:R-:W-:-:S04]  /*6900*/  IMAD.WIDE.U32 R6, R21, R12, RZ ;  /* 0x0000000c15067225 */ /* 0x000fc800078e00ff */
[----:B------:R-:W-:-:S04]  /*6910*/  IMAD.WIDE.U32 R6, P0, R5, R13, R6 ;  /* 0x0000000d05067225 */ /* 0x000fc80007800006 */
[----:B-1----:R-:W-:-:S04]  /*6920*/  IMAD.WIDE.U32 R4, R5, R12, RZ ;  /* 0x0000000c05047225 */ /* 0x002fc800078e00ff */
[----:B------:R-:W-:Y:S01]  /*6930*/  IMAD.MOV.U32 R4, RZ, RZ, R7 ;  /* 0x000000ffff047224 */ /* 0x000fe200078e0007 */
[----:B------:R-:W-:Y:S01]  /*6940*/  IADD3 RZ, P1, R5, R6, RZ ;  /* 0x0000000605ff7210 */ /* 0x000fe20007f3e0ff */
[----:B------:R-:W-:-:S04]  /*6950*/  IMAD.X R5, RZ, RZ, RZ, P0 ;  /* 0x000000ffff057224 */ /* 0x000fc800000e06ff */
[----:B------:R-:W-:-:S04]  /*6960*/  IMAD.WIDE.U32.X R4, R21, R13, R4, P1 ;  /* 0x0000000d15047225 */ /* 0x000fc800008e0404 */
[----:B------:R-:W-:Y:S01]  /*6970*/  IMAD.MOV.U32 R7, RZ, RZ, R4 ;  /* 0x000000ffff077224 */ /* 0x000fe200078e0004 */
[----:B------:R-:W-:-:S07]  /*6980*/  MOV R21, R5 ;  /* 0x0000000500157202 */ /* 0x000fce0000000f00 */
.L_x_135:
[----:B------:R-:W-:Y:S01]  /*6990*/  ULDC UR4, c[0x0][0x154] ;  /* 0x0000550000047ab9 */ /* 0x000fe20000000800 */
[----:B------:R-:W3:Y:S01]  /*69a0*/  LDC R13, c[0x0][0x148] ;  /* 0x00005200ff0d7b82 */ /* 0x000ee20000000800 */
[----:B------:R-:W-:Y:S01]  /*69b0*/  FMUL R23, R23, UR4 ;  /* 0x0000000417177c20 */ /* 0x000fe20008400000 */
[----:B------:R-:W-:Y:S01]  /*69c0*/  ISETP.NE.AND P2, PT, R2, 0x1, PT ;  /* 0x000000010200780c */ /* 0x000fe20003f45270 */
[----:B--2---:R-:W-:Y:S01]  /*69d0*/  IMAD.MOV R6, RZ, RZ, -R14 ;  /* 0x000000ffff067224 */ /* 0x004fe200078e0a0e */
[-CC-:B------:R-:W-:Y:S02]  /*69e0*/  SHF.R.U64 R14, R7, R20.reuse, R21.reuse ;  /* 0x00000014070e7219 */ /* 0x180fe40000001215 */
[----:B------:R-:W-:Y:S01]  /*69f0*/  SHF.R.U32.HI R20, RZ, R20, R21 ;  /* 0x00000014ff147219 */ /* 0x000fe20000011615 */
[----:B------:R-:W2:Y:S01]  /*6a00*/  F2I.U32.TRUNC.NTZ R23, R23 ;  /* 0x0000001700177305 */ /* 0x000ea2000020f000 */
[----:B-1--4-:R-:W1:Y:S01]  /*6a10*/  LDC.64 R4, c[0x0][0x8c8] ;  /* 0x00023200ff047b82 */ /* 0x012e620000000a00 */
[----:B------:R-:W-:Y:S01]  /*6a20*/  IADD3 R21, P0, RZ, -R14, RZ ;  /* 0x8000000eff157210 */ /* 0x000fe20007f1e0ff */
[----:B------:R-:W-:-:S04]  /*6a30*/  IMAD R15, R22, R6, R15 ;  /* 0x00000006160f7224 */ /* 0x000fc800078e020f */
[----:B------:R-:W-:Y:S02]  /*6a40*/  IMAD.X R7, RZ, RZ, ~R20, P0 ;  /* 0x000000ffff077224 */ /* 0x000fe400000e0e14 */
[----:B------:R-:W4:Y:S01]  /*6a50*/  LDC R24, c[0x0][0x8c0] ;  /* 0x00023000ff187b82 */ /* 0x000f220000000800 */
[----:B--2---:R-:W-:-:S07]  /*6a60*/  IMAD.MOV R12, RZ, RZ, -R23 ;  /* 0x000000ffff0c7224 */ /* 0x004fce00078e0a17 */
[----:B------:R-:W2:Y:S01]  /*6a70*/  LDC R27, c[0x0][0x900] ;  /* 0x00024000ff1b7b82 */ /* 0x000ea20000000800 */
[----:B---3--:R-:W-:-:S07]  /*6a80*/  @P2 IMAD R15, R13, R12, R18 ;  /* 0x0000000c0d0f2224 */ /* 0x008fce00078e0212 */
[----:B------:R-:W3:Y:S01]  /*6a90*/  LDC.64 R12, c[0x0][0x8e8] ;  /* 0x00023a00ff0c7b82 */ /* 0x000ee20000000a00 */
[----:B-1----:R-:W-:-:S04]  /*6aa0*/  IMAD R6, R7, R4, RZ ;  /* 0x0000000407067224 */ /* 0x002fc800078e02ff */
[C---:B------:R-:W-:Y:S02]  /*6ab0*/  IMAD R7, R21.reuse, R5, R6 ;  /* 0x0000000515077224 */ /* 0x040fe400078e0206 */
[----:B------:R-:W-:Y:S01]  /*6ac0*/  IMAD.WIDE.U32 R4, R21, R4, R16 ;  /* 0x0000000415047225 */ /* 0x000fe200078e0010 */
[----:B------:R-:W1:Y:S03]  /*6ad0*/  LDC R6, c[0x0][0x8b0] ;  /* 0x00022c00ff067b82 */ /* 0x000e660000000800 */
[----:B------:R-:W-:-:S05]  /*6ae0*/  IMAD.IADD R5, R5, 0x1, R7 ;  /* 0x0000000105057824 */ /* 0x000fca00078e0207 */
[----:B------:R-:W2:Y:S01]  /*6af0*/  LDC R25, c[0x0][0x8f0] ;  /* 0x00023c00ff197b82 */ /* 0x000ea20000000800 */
[-CC-:B----4-:R-:W-:Y:S02]  /*6b00*/  SHF.R.U64 R22, R4, R24.reuse, R5.reuse ;  /* 0x0000001804167219 */ /* 0x190fe40000001205 */
[----:B------:R-:W-:-:S05]  /*6b10*/  SHF.R.U32.HI R5, RZ, R24, R5 ;  /* 0x00000018ff057219 */ /* 0x000fca0000011605 */
[----:B------:R-:W4:Y:S01]  /*6b20*/  LDC R21, c[0x0][0x8e0] ;  /* 0x00023800ff157b82 */ /* 0x000f220000000800 */
[----:B---3--:R-:W-:-:S04]  /*6b30*/  ISETP.NE.U32.AND P0, PT, R12, RZ, PT ;  /* 0x000000ff0c00720c */ /* 0x008fc80003f05070 */
[----:B------:R-:W-:-:S03]  /*6b40*/  ISETP.NE.AND.EX P0, PT, R13, RZ, PT, P0 ;  /* 0x000000ff0d00720c */ /* 0x000fc60003f05300 */
[----:B------:R-:W3:Y:S01]  /*6b50*/  LDC R20, c[0x0][0x8b8] ;  /* 0x00022e00ff147b82 */ /* 0x000ee20000000800 */
[-CC-:B-1----:R-:W-:Y:S02]  /*6b60*/  SHF.R.U64 R23, R22, R6.reuse, R5.reuse ;  /* 0x0000000616177219 */ /* 0x182fe40000001205 */
[----:B------:R-:W-:-:S04]  /*6b70*/  SHF.R.U32.HI R4, RZ, R6, R5 ;  /* 0x00000006ff047219 */ /* 0x000fc80000011605 */
[-CC-:B--2---:R-:W-:Y:S01]  /*6b80*/  SHF.R.U64 R24, R23, R27.reuse, R4.reuse ;  /* 0x0000001b17187219 */ /* 0x184fe20000001204 */
[----:B------:R-:W1:Y:S01]  /*6b90*/  LDC R18, c[0x0][0x8a8] ;  /* 0x00022a00ff127b82 */ /* 0x000e620000000800 */
[----:B------:R-:W-:-:S03]  /*6ba0*/  SHF.R.U32.HI R27, RZ, R27, R4 ;  /* 0x0000001bff1b7219 */ /* 0x000fc60000011604 */
[----:B------:R-:W-:Y:S02]  /*6bb0*/  IMAD.MOV.U32 R4, RZ, RZ, R24 ;  /* 0x000000ffff047224 */ /* 0x000fe400078e0018 */
[----:B------:R-:W-:Y:S01]  /*6bc0*/  IMAD.MOV.U32 R5, RZ, RZ, R27 ;  /* 0x000000ffff057224 */ /* 0x000fe200078e001b */
[----:B------:R-:W-:Y:S06]  /*6bd0*/  @!P0 BRA `(.L_x_136) ;  /* 0x0000000000288947 */ /* 0x000fec0003800000 */
[----:B------:R-:W2:Y:S02]  /*6be0*/  LDC R5, c[0x0][0x8f4] ;  /* 0x00023d00ff057b82 */ /* 0x000ea40000000800 */
[----:B--2---:R-:W-:-:S05]  /*6bf0*/  IADD3 R5, P0, R24, R5, RZ ;  /* 0x0000000518057210 */ /* 0x004fca0007f1e0ff */
[----:B------:R-:W-:-:S04]  /*6c00*/  IMAD.X R27, RZ, RZ, R27, P0 ;  /* 0x000000ffff1b7224 */ /* 0x000fc800000e061b */
[----:B------:R-:W-:-:S04]  /*6c10*/  IMAD.WIDE.U32 R6, R27, R12, RZ ;  /* 0x0000000c1b067225 */ /* 0x000fc800078e00ff */
[----:B------:R-:W-:-:S04]  /*6c20*/  IMAD.WIDE.U32 R6, P0, R5, R13, R6 ;  /* 0x0000000d05067225 */ /* 0x000fc80007800006 */
[----:B------:R-:W-:-:S04]  /*6c30*/  IMAD.WIDE.U32 R4, R5, R12, RZ ;  /* 0x0000000c05047225 */ /* 0x000fc800078e00ff */
[----:B------:R-:W-:Y:S01]  /*6c40*/  IMAD.MOV.U32 R4, RZ, RZ, R7 ;  /* 0x000000ffff047224 */ /* 0x000fe200078e0007 */
[----:B------:R-:W-:Y:S02]  /*6c50*/  IADD3 RZ, P1, R5, R6, RZ ;  /* 0x0000000605ff7210 */ /* 0x000fe40007f3e0ff */
[----:B------:R-:W-:-:S03]  /*6c60*/  IADD3.X R5, RZ, RZ, RZ, P0, !PT ;  /* 0x000000ffff057210 */ /* 0x000fc600007fe4ff */
[----:B------:R-:W-:-:S08]  /*6c70*/  IMAD.WIDE.U32.X R4, R27, R13, R4, P1 ;  /* 0x0000000d1b047225 */ /* 0x000fd000008e0404 */
.L_x_136:
[----:B------:R-:W-:Y:S01]  /*6c80*/  SHF.R.U64 R4, R4, R25, R5 ;  /* 0x0000001904047219 */ /* 0x000fe20000001205 */
[----:B------:R-:W-:Y:S01]  /*6c90*/  IMAD.MOV.U32 R6, RZ, RZ, R14 ;  /* 0x000000ffff067224 */ /* 0x000fe200078e000e */
[----:B------:R-:W-:Y:S02]  /*6ca0*/  LOP3.LUT R23, R23, R8, RZ, 0xc0, !PT ;  /* 0x0000000817177212 */ /* 0x000fe400078ec0ff */
[----:B------:R-:W-:Y:S01]  /*6cb0*/  LOP3.LUT R22, R22, R3, RZ, 0xc0, !PT ;  /* 0x0000000316167212 */ /* 0x000fe200078ec0ff */
[----:B------:R-:W-:Y:S02]  /*6cc0*/  IMAD.MOV R5, RZ, RZ, -R4 ;  /* 0x000000ffff057224 */ /* 0x000fe400078e0a04 */
[----:B------:R-:W-:Y:S02]  /*6cd0*/  IMAD R23, R4, UR13, R23 ;  /* 0x0000000d04177c24 */ /* 0x000fe4000f8e0217 */
[----:B----4-:R-:W-:Y:S02]  /*6ce0*/  IMAD R21, R5, R21, R24 ;  /* 0x0000001505157224 */ /* 0x010fe400078e0218 */
[----:B---3--:R-:W-:-:S02]  /*6cf0*/  IMAD R15, R23, R20, R15 ;  /* 0x00000014170f7224 */ /* 0x008fc400078e020f */
[----:B-1----:R-:W-:Y:S02]  /*6d00*/  IMAD R18, R21, R18, R22 ;  /* 0x0000001215127224 */ /* 0x002fe400078e0216 */
[----:B------:R-:W-:-:S03]  /*6d10*/  IMAD.MOV.U32 R4, RZ, RZ, 0x1 ;  /* 0x00000001ff047424 */ /* 0x000fc600078e00ff */
[----:B------:R-:W-:Y:S02]  /*6d20*/  SEL R7, R18, R15, !P2 ;  /* 0x0000000f12077207 */ /* 0x000fe40005000000 */
[----:B------:R-:W-:-:S07]  /*6d30*/  SEL R13, R15, R18, !P2 ;  /* 0x000000120f0d7207 */ /* 0x000fce0005000000 */
.L_x_134:
[----:B------:R-:W-:-:S13]  /*6d40*/  LOP3.LUT P0, RZ, R4, 0xff, RZ, 0xc0, !PT ;  /* 0x000000ff04ff7812 */ /* 0x000fda000780c0ff */
[----:B------:R-:W-:Y:S05]  /*6d50*/  @P0 BRA `(.L_x_137) ;  /* 0xfffffff0005c0947 */ /* 0x000fea000383ffff */
.L_x_105:
[----:B------:R-:W-:-:S13]  /*6d60*/  ELECT P0, URZ, PT ;  /* 0x00000000003f782f */ /* 0x000fda0003800000 */
[----:B------:R-:W-:Y:S05]  /*6d70*/  @!P0 BRA `(.L_x_9) ;  /* 0x0000001000488947 */ /* 0x000fea0003800000 */
[----:B------:R-:W-:-:S04]  /*6d80*/  LOP3.LUT R19, R19, 0x2, RZ, 0xfc, !PT ;  /* 0x0000000213137812 */ /* 0x000fc800078efcff */
[----:B------:R-:W-:-:S13]  /*6d90*/  ISETP.NE.AND P1, PT, R19, 0x3, PT ;  /* 0x000000031300780c */ /* 0x000fda0003f25270 */
[----:B------:R-:W-:Y:S05]  /*6da0*/  @!P1 BRA `(.L_x_138) ;  /* 0x0000000000049947 */ /* 0x000fea0003800000 */
[----:B------:R-:W-:Y:S01]  /*6db0*/  BPT.TRAP 0x1 ;  /* 0x000000040000795c */ /* 0x000fe20000300000 */
.L_x_138:
[----:B--2---:R-:W-:Y:S01]  /*6dc0*/  IMAD.U32 R4, RZ, RZ, UR36 ;  /* 0x00000024ff047e24 */ /* 0x004fe2000f8e00ff */
[----:B------:R-:W-:Y:S02]  /*6dd0*/  MOV R3, 0x400 ;  /* 0x0000040000037802 */ /* 0x000fe40000000f00 */
[----:B------:R-:W-:Y:S02]  /*6de0*/  SHF.L.U32 R2, R0, 0x1f, RZ ;  /* 0x0000001f00027819 */ /* 0x000fe400000006ff */
[----:B------:R-:W-:-:S04]  /*6df0*/  LEA R3, R4, R3, 0x18 ;  /* 0x0000000304037211 */ /* 0x000fc800078ec0ff */
[----:B------:R-:W1:Y:S02]  /*6e00*/  SYNCS.PHASECHK.TRANS64.TRYWAIT P0, [R3+URZ+0x60], R2 ;  /* 0x00006002030075a7 */ /* 0x000e64000800017f */
[----:B-1----:R-:W-:Y:S05]  /*6e10*/  @!P0 BRA `(.L_x_139) ;  /* 0x0000001400208947 */ /* 0x002fea0003800000 */
.L_x_173:
[----:B------:R-:W-:Y:S05]  /*6e20*/  @!P1 BRA `(.L_x_140) ;  /* 0x0000000000049947 */ /* 0x000fea0003800000 */
[----:B------:R-:W-:Y:S01]  /*6e30*/  BPT.TRAP 0x1 ;  /* 0x000000040000795c */ /* 0x000fe20000300000 */
.L_x_140:
[----:B------:R-:W2:Y:S02]  /*6e40*/  SYNCS.PHASECHK.TRANS64.TRYWAIT P0, [R3+URZ+0x68], R2 ;  /* 0x00006802030075a7 */ /* 0x000ea4000800017f */
[----:B--2---:R-:W-:Y:S05]  /*6e50*/  @!P0 BRA `(.L_x_141) ;  /* 0x0000001400248947 */ /* 0x004fea0003800000 */
.L_x_174:
[----:B------:R-:W-:Y:S05]  /*6e60*/  @!P1 BRA `(.L_x_142) ;  /* 0x0000000000049947 */ /* 0x000fea0003800000 */
[----:B------:R-:W-:Y:S01]  /*6e70*/  BPT.TRAP 0x1 ;  /* 0x000000040000795c */ /* 0x000fe20000300000 */
.L_x_142:
[----:B------:R-:W1:Y:S02]  /*6e80*/  SYNCS.PHASECHK.TRANS64.TRYWAIT P0, [R3+URZ+0x70], R2 ;  /* 0x00007002030075a7 */ /* 0x000e64000800017f */
[----:B-1----:R-:W-:Y:S05]  /*6e90*/  @!P0 BRA `(.L_x_143) ;  /* 0x0000001400288947 */ /* 0x002fea0003800000 */
.L_x_175:
[----:B------:R-:W-:Y:S05]  /*6ea0*/  @!P1 BRA `(.L_x_144) ;  /* 0x0000000000049947 */ /* 0x000fea0003800000 */
[----:B------:R-:W-:Y:S01]  /*6eb0*/  BPT.TRAP 0x1 ;  /* 0x000000040000795c */ /* 0x000fe20000300000 */
.L_x_144:
[----:B------:R-:W-:-:S07]  /*6ec0*/  SHF.L.U32 R0, R0, 0x1f, RZ ;  /* 0x0000001f00007819 */ /* 0x000fce00000006ff */
.L_x_145:
[----:B------:R1:W1:Y:S02]  /*6ed0*/  SYNCS.PHASECHK.TRANS64.TRYWAIT P0, [R3+URZ+0x78], R0 ;  /* 0x00007800030075a7 */ /* 0x000264000800017f */
[----:B-1----:R-:W-:Y:S05]  /*6ee0*/  @!P0 NANOSLEEP.SYNCS 0x989680 ;  /* 0x009896800000895d */ /* 0x002fea0003900000 */
[----:B------:R-:W1:Y:S02]  /*6ef0*/  @!P0 SYNCS.PHASECHK.TRANS64 P0, [R3+URZ+0x78], R0 ;  /* 0x00007800030085a7 */ /* 0x000e64000800007f */
[----:B-1----:R-:W-:Y:S05]  /*6f00*/  @P0 BRA `(.L_x_9) ;  /* 0x0000000c00e40947 */ /* 0x002fea0003800000 */
[----:B------:R-:W-:Y:S05]  /*6f10*/  BRA `(.L_x_145) ;  /* 0xfffffffc00ec7947 */ /* 0x000fea000383ffff */
.L_x_100:
[----:B------:R-:W-:Y:S01]  /*6f20*/  LOP3.LUT P0, RZ, R11, 0xff, RZ, 0xc0, !PT ;  /* 0x000000ff0bff7812 */ /* 0x000fe2000780c0ff */
[----:B------:R-:W-:Y:S02]  /*6f30*/  IMAD.MOV.U32 R3, RZ, RZ, 0x1 ;  /* 0x00000001ff037424 */ /* 0x000fe400078e00ff */
[----:B------:R-:W-:-:S10]  /*6f40*/  IMAD.MOV.U32 R0, RZ, RZ, RZ ;  /* 0x000000ffff007224 */ /* 0x000fd400078e00ff */
[----:B------:R-:W-:Y:S05]  /*6f50*/  @!P0 BRA `(.L_x_146) ;  /* 0x0000000c001c8947 */ /* 0x000fea0003800000 */
[----:B------:R-:W1:Y:S01]  /*6f60*/  LDC R0, c[0x0][0x28c] ;  /* 0x0000a300ff007b82 */ /* 0x000e620000000800 */
[C---:B------:R-:W-:Y:S01]  /*6f70*/  LOP3.LUT P2, RZ, R18.reuse, 0x7f, RZ, 0xc0, !PT ;  /* 0x0000007f12ff7812 */ /* 0x040fe2000784c0ff */
[----:B------:R-:W-:Y:S01]  /*6f80*/  ULDC UR5, c[0x0][0x900] ;  /* 0x0002400000057ab9 */ /* 0x000fe20000000800 */
[----:B------:R-:W-:Y:S01]  /*6f90*/  LOP3.LUT P0, RZ, R18, 0x1f, RZ, 0xc0, !PT ;  /* 0x0000001f12ff7812 */ /* 0x000fe2000780c0ff */
[----:B------:R-:W-:Y:S01]  /*6fa0*/  UMOV UR6, 0xffffffff ;  /* 0xffffffff00067882 */ /* 0x000fe20000000000 */
[----:B------:R-:W-:Y:S01]  /*6fb0*/  BSSY B0, `(.L_x_146) ;  /* 0x00000c1000007945 */ /* 0x000fe20003800000 */
[----:B------:R-:W-:Y:S01]  /*6fc0*/  USHF.L.U32 UR6, UR6, UR5, URZ ;  /* 0x0000000506067299 */ /* 0x000fe2000800063f */
[----:B------:R-:W-:Y:S01]  /*6fd0*/  IMAD.MOV.U32 R10, RZ, RZ, 0x1 ;  /* 0x00000001ff0a7424 */ /* 0x000fe200078e00ff */
[----:B------:R-:W-:Y:S01]  /*6fe0*/  LOP3.LUT R18, R22, 0x2, RZ, 0xfc, !PT ;  /* 0x0000000216127812 */ /* 0x000fe200078efcff */
[----:B------:R-:W-:Y:S01]  /*6ff0*/  ULDC UR4, c[0x0][0x8a8] ;  /* 0x00022a0000047ab9 */ /* 0x000fe20000000800 */
[----:B------:R-:W-:Y:S01]  /*7000*/  PLOP3.LUT P0, PT, P0, P2, PT, 0x8a, 0x0 ;  /* 0x000000000000781c */ /* 0x000fe20000705172 */
[----:B------:R-:W-:-:S02]  /*7010*/  UIADD3 UR15, UR4, -0x1, URZ ;  /* 0xffffffff040f7890 */ /* 0x000fc4000fffe03f */
[----:B------:R-:W-:Y:S02]  /*7020*/  USHF.L.U32 UR17, UR37, UR5, URZ ;  /* 0x0000000525117299 */ /* 0x000fe4000800063f */
[----:B------:R-:W-:Y:S01]  /*7030*/  ULOP3.LUT UR16, URZ, UR6, URZ, 0x33, !UPT ;  /* 0x000000063f107292 */ /* 0x000fe2000f8e333f */
[----:B------:R-:W-:Y:S01]  /*7040*/  ULDC.64 UR20, c[0x0][0x198] ;  /* 0x0000660000147ab9 */ /* 0x000fe20000000a00 */
[----:B-1----:R-:W-:-:S04]  /*7050*/  IADD3 R0, R0, 0x3f, RZ ;  /* 0x0000003f00007810 */ /* 0x002fc80007ffe0ff */
[----:B------:R-:W-:-:S04]  /*7060*/  SHF.R.S32.HI R3, RZ, 0x1f, R0 ;  /* 0x0000001fff037819 */ /* 0x000fc80000011400 */
[----:B------:R-:W-:Y:S01]  /*7070*/  LEA.HI R3, R3, R0, RZ, 0x6 ;  /* 0x0000000003037211 */ /* 0x000fe200078f30ff */
[----:B------:R-:W-:-:S03]  /*7080*/  IMAD.MOV.U32 R0, RZ, RZ, RZ ;  /* 0x000000ffff007224 */ /* 0x000fc600078e00ff */
[----:B------:R-:W-:Y:S01]  /*7090*/  SHF.R.S32.HI R11, RZ, 0x6, R3 ;  /* 0x00000006ff0b7819 */ /* 0x000fe20000011403 */
[----:B------:R-:W-:-:S04]  /*70a0*/  IMAD.MOV.U32 R3, RZ, RZ, 0x1 ;  /* 0x00000001ff037424 */ /* 0x000fc800078e00ff */
[----:B------:R-:W-:-:S07]  /*70b0*/  VIADD R12, R11, 0x1 ;  /* 0x000000010b0c7836 */ /* 0x000fce0000000000 */
.L_x_158:
[----:B------:R-:W-:-:S03]  /*70c0*/  UMOV UR4, 0xffffffff ;  /* 0xffffffff00047882 */ /* 0x000fc60000000000 */
[----:B------:R-:W-:Y:S05]  /*70d0*/  BRA.DIV UR4, `(.L_x_147) ;  /* 0x0000001204ac7947 */ /* 0x000fea000b800000 */
[----:B------:R-:W-:-:S13]  /*70e0*/  ELECT P6, URZ, PT ;  /* 0x00000000003f782f */ /* 0x000fda00038c0000 */
.L_x_178:
[----:B------:R-:W1:Y:S01]  /*70f0*/  LDC R4, c[0x0][0x28c] ;  /* 0x0000a300ff047b82 */ /* 0x000e620000000800 */
[----:B------:R-:W-:Y:S01]  /*7100*/  BSSY B1, `(.L_x_148) ;  /* 0x0000037000017945 */ /* 0x000fe20003800000 */
[----:B-1----:R-:W-:-:S13]  /*7110*/  ISETP.LT.OR P6, PT, R4, 0x1, !P6 ;  /* 0x000000010400780c */ /* 0x002fda00077c1670 */
[----:B------:R-:W-:Y:S05]  /*7120*/  @P6 BRA `(.L_x_149) ;  /* 0x0000000000d06947 */ /* 0x000fea0003800000 */
[----:B------:R-:W-:Y:S01]  /*7130*/  IMAD.SHL.U32 R14, R7, 0x40, RZ ;  /* 0x00000040070e7824 */ /* 0x000fe200078e00ff */
[----:B------:R-:W-:Y:S01]  /*7140*/  MOV R4, R12 ;  /* 0x0000000c00047202 */ /* 0x000fe20000000f00 */
[----:B------:R-:W-:Y:S02]  /*7150*/  IMAD.SHL.U32 R13, R13, 0x100, RZ ;  /* 0x000001000d0d7824 */ /* 0x000fe400078e00ff */
[----:B------:R-:W-:Y:S02]  /*7160*/  IMAD.MOV.U32 R19, RZ, RZ, RZ ;  /* 0x000000ffff137224 */ /* 0x000fe400078e00ff */
[----:B------:R-:W-:Y:S02]  /*7170*/  IMAD.MOV.U32 R5, RZ, RZ, R3 ;  /* 0x000000ffff057224 */ /* 0x000fe400078e0003 */
[----:B------:R-:W-:-:S07]  /*7180*/  IMAD.MOV.U32 R7, RZ, RZ, R0 ;  /* 0x000000ffff077224 */ /* 0x000fce00078e0000 */
.L_x_153:
[----:B------:R-:W1:Y:S01]  /*7190*/  S2R R9, SR_CgaCtaId ;  /* 0x0000000000097919 */ /* 0x000e620000008800 */
[----:B------:R-:W-:-:S04]  /*71a0*/  MOV R8, 0x400 ;  /* 0x0000040000087802 */ /* 0x000fc80000000f00 */
[----:B-1----:R-:W-:Y:S02]  /*71b0*/  LEA R20, R9, R8, 0x18 ;  /* 0x0000000809147211 */ /* 0x002fe400078ec0ff */
[----:B------:R-:W-:Y:S01]  /*71c0*/  SHF.L.U32 R8, R5, 0x1f, RZ ;  /* 0x0000001f05087819 */ /* 0x000fe200000006ff */
[----:B------:R-:W1:Y:S02]  /*71d0*/  @!P2 LDC R9, c[0x0][0x500] ;  /* 0x00014000ff09ab82 */ /* 0x000e640000000800 */
[----:B------:R-:W-:-:S04]  /*71e0*/  IMAD R15, R7, 0x8, R20 ;  /* 0x00000008070f7824 */ /* 0x000fc800078e0214 */
[----:B------:R-:W2:Y:S02]  /*71f0*/  SYNCS.PHASECHK.TRANS64.TRYWAIT P1, [R15+URZ+0x20], R8 ;  /* 0x000020080f0075a7 */ /* 0x000ea4000802017f */
[----:B--2---:R-:W-:Y:S05]  /*7200*/  @!P1 BRA `(.L_x_150) ;  /* 0x0000001000809947 */ /* 0x004fea0003800000 */
.L_x_179:
[----:B--2---:R-:W-:Y:S01]  /*7210*/  PRMT R8, R18, 0x9910, RZ ;  /* 0x0000991012087816 */ /* 0x004fe200000000ff */
[----:B-1----:R1:W-:Y:S03]  /*7220*/  @!P2 SYNCS.ARRIVE.TRANS64 RZ, [R15+URZ], R9 ;  /* 0x000000090fffa9a7 */ /* 0x0023e6000800003f */
[----:B------:R-:W-:-:S13]  /*7230*/  ISETP.NE.AND P1, PT, R8, 0x2, PT ;  /* 0x000000020800780c */ /* 0x000fda0003f25270 */
[----:B-1----:R-:W-:Y:S05]  /*7240*/  @P1 BRA `(.L_x_151) ;  /* 0x0000000000041947 */ /* 0x002fea0003800000 */
[----:B------:R-:W-:Y:S01]  /*7250*/  BPT.TRAP 0x1 ;  /* 0x000000040000795c */ /* 0x000fe20000300000 */
.L_x_151:
[----:B------:R-:W-:Y:S05]  /*7260*/  @P0 BRA `(.L_x_152) ;  /* 0x0000000000040947 */ /* 0x000fea0003800000 */
[----:B------:R-:W-:Y:S01]  /*7270*/  BPT.TRAP 0x1 ;  /* 0x000000040000795c */ /* 0x000fe20000300000 */
.L_x_152:
[--C-:B------:R-:W-:Y:S01]  /*7280*/  IMAD R8, R7, 0x8000, R20.reuse ;  /* 0x0000800007087824 */ /* 0x100fe200078e0214 */
[----:B------:R-:W-:Y:S01]  /*7290*/  R2UR UR9, R15 ;  /* 0x000000000f0972ca */ /* 0x000fe200000e0000 */
[C---:B------:R-:W-:Y:S01]  /*72a0*/  IMAD R20, R7.reuse, 0x2000, R20 ;  /* 0x0000200007147824 */ /* 0x040fe200078e0214 */
[----:B------:R-:W-:Y:S01]  /*72b0*/  UIADD3 UR4, UP0, UR20, 0xf0, URZ ;  /* 0x000000f014047890 */ /* 0x000fe2000ff1e03f */
[----:B------:R-:W-:Y:S01]  /*72c0*/  VIADD R4, R4, 0xffffffff ;  /* 0xffffffff04047836 */ /* 0x000fe20000000000 */
[----:B------:R-:W-:Y:S01]  /*72d0*/  R2UR UR5, R8 ;  /* 0x00000000080572ca */ /* 0x000fe200000e0000 */
[----:B------:R-:W-:Y:S01]  /*72e0*/  UIADD3 UR22, UP1, UR20, 0x1f0, URZ ;  /* 0x000001f014167890 */ /* 0x000fe2000ff3e03f */
[----:B------:R-:W-:Y:S01]  /*72f0*/  R2UR UR8, R20 ;  /* 0x00000000140872ca */ /* 0x000fe200000e0000 */
[----:B------:R-:W-:Y:S01]  /*7300*/  VIADD R7, R7, 0x1 ;  /* 0x0000000107077836 */ /* 0x000fe20000000000 */
[----:B------:R-:W-:Y:S01]  /*7310*/  R2UR UR11, R13 ;  /* 0x000000000d0b72ca */ /* 0x000fe200000e0000 */
[----:B------:R-:W-:Y:S01]  /*7320*/  UIADD3.X UR23, URZ, UR21, URZ, UP1, !UPT ;  /* 0x000000153f177290 */ /* 0x000fe20008ffe43f */
[----:B------:R-:W-:Y:S01]  /*7330*/  R2UR UR10, R19 ;  /* 0x00000000130a72ca */ /* 0x000fe200000e0000 */
[----:B------:R-:W-:Y:S01]  /*7340*/  UMOV UR6, 0x0 ;  /* 0x0000000000067882 */ /* 0x000fe20000000000 */
[----:B------:R-:W-:Y:S01]  /*7350*/  R2UR UR12, R6 ;  /* 0x00000000060c72ca */ /* 0x000fe200000e0000 */
[----:B------:R-:W-:Y:S01]  /*7360*/  UMOV UR7, 0x10000000 ;  /* 0x1000000000077882 */ /* 0x000fe20000000000 */
[----:B------:R-:W-:-:S02]  /*7370*/  R2UR UR18, R14 ;  /* 0x000000000e1272ca */ /* 0x000fc400000e0000 */
[----:B------:R-:W-:Y:S01]  /*7380*/  ISETP.GT.AND P3, PT, R4, 0x1, PT ;  /* 0x000000010400780c */ /* 0x000fe20003f64270 */
[----:B------:R-:W-:Y:S01]  /*7390*/  UIADD3 UR13, UR5, 0x8400, URZ ;  /* 0x00008400050d7890 */ /* 0x000fe2000fffe03f */
[----:B------:R-:W-:Y:S01]  /*73a0*/  ISETP.NE.AND P1, PT, R7, 0x4, PT ;  /* 0x000000040700780c */ /* 0x000fe20003f25270 */
[----:B------:R-:W-:Y:S01]  /*73b0*/  UIADD3.X UR5, URZ, UR21, URZ, UP0, !UPT ;  /* 0x000000153f057290 */ /* 0x000fe200087fe43f */
[----:B------:R-:W-:Y:S01]  /*73c0*/  IADD3 R19, R19, 0x40, RZ ;  /* 0x0000004013137810 */ /* 0x000fe20007ffe0ff */
[----:B------:R-:W-:Y:S01]  /*73d0*/  UIADD3 UR14, UR8, 0x28400, URZ ;  /* 0x00028400080e7890 */ /* 0x000fe2000fffe03f */
[----:B------:R-:W-:Y:S02]  /*73e0*/  SEL R8, RZ, 0x1, P1 ;  /* 0x00000001ff087807 */ /* 0x000fe40000800000 */
[----:B------:R-:W-:Y:S01]  /*73f0*/  UMOV UR8, UR13 ;  /* 0x0000000d00087c82 */ /* 0x000fe20008000000 */
[----:B------:R-:W-:Y:S02]  /*7400*/  SEL R7, R7, RZ, P1 ;  /* 0x000000ff07077207 */ /* 0x000fe40000800000 */
[----:B------:R-:W-:Y:S01]  /*7410*/  LOP3.LUT R5, R5, R8, RZ, 0x3c, !PT ;  /* 0x0000000805057212 */ /* 0x000fe200078e3cff */
[----:B------:R1:W-:Y:S02]  /*7420*/  UTMALDG.3D [UR8], [UR4], desc[UR6] ;  /* 0x00000608040075b4 */ /* 0x0003e40008011000 */
[----:B-1----:R-:W-:Y:S01]  /*7430*/  UMOV UR8, UR14 ;  /* 0x0000000e00087c82 */ /* 0x002fe20008000000 */
[----:B------:R-:W-:-:S02]  /*7440*/  UMOV UR11, UR18 ;  /* 0x00000012000b7c82 */ /* 0x000fc40008000000 */
[----:B------:R1:W-:Y:S02]  /*7450*/  UTMALDG.3D [UR8], [UR22], desc[UR6] ;  /* 0x00000608160075b4 */ /* 0x0003e40008011000 */
[----:B-1----:R-:W-:Y:S05]  /*7460*/  @P3 BRA `(.L_x_153) ;  /* 0xfffffffc00483947 */ /* 0x002fea000383ffff */
.L_x_149:
[----:B------:R-:W-:Y:S05]  /*7470*/  BSYNC B1 ;  /* 0x0000000000017941 */ /* 0x000fea0003800000 */
.L_x_148:
[----:B------:R-:W-:Y:S01]  /*7480*/  LOP3.LUT P3, RZ, R10, 0xff, RZ, 0xc0, !PT ;  /* 0x000000ff0aff7812 */ /* 0x000fe2000786c0ff */
[----:B------:R-:W-:Y:S01]  /*7490*/  IMAD.IADD R0, R11, 0x1, R0 ;  /* 0x000000010b007824 */ /* 0x000fe200078e0200 */
[----:B------:R-:W-:Y:S01]  /*74a0*/  IADD3 R16, P4, R16, UR40, RZ ;  /* 0x0000002810107c10 */ /* 0x000fe2000ff9e0ff */
[----:B------:R-:W-:Y:S01]  /*74b0*/  ULDC.64 UR4, c[0x0][0x8f8] ;  /* 0x00023e0000047ab9 */ /* 0x000fe20000000a00 */
[----:B------:R-:W-:Y:S01]  /*74c0*/  BSSY B1, `(.L_x_154) ;  /* 0x000006d000017945 */ /* 0x000fe20003800000 */
[----:B------:R-:W-:Y:S01]  /*74d0*/  IMAD.MOV.U32 R13, RZ, RZ, -0x1 ;  /* 0xffffffffff0d7424 */ /* 0x000fe200078e00ff */
[----:B------:R-:W-:Y:S01]  /*74e0*/  SHF.R.U32.HI R4, RZ, 0x2, R0 ;  /* 0x00000002ff047819 */ /* 0x000fe20000011600 */
[----:B------:R-:W-:Y:S01]  /*74f0*/  IMAD.MOV.U32 R7, RZ, RZ, -0x1 ;  /* 0xffffffffff077424 */ /* 0x000fe200078e00ff */
[----:B------:R-:W-:Y:S02]  /*7500*/  ISETP.GT.U32.AND P1, PT, R0, 0x3, PT ;  /* 0x000000030000780c */ /* 0x000fe40003f24070 */
[----:B------:R-:W-:-:S02]  /*7510*/  LOP3.LUT R4, R4, 0x1, RZ, 0xc0, !PT ;  /* 0x0000000104047812 */ /* 0x000fc400078ec0ff */
[----:B------:R-:W-:Y:S01]  /*7520*/  ISETP.LT.U32.AND P1, PT, R11, 0x4, P1 ;  /* 0x000000040b00780c */ /* 0x000fe20000f21070 */
[----:B------:R-:W1:Y:S01]  /*7530*/  @P3 S2R R6, SR_CgaCtaId ;  /* 0x0000000000063919 */ /* 0x000e620000008800 */
[----:B------:R-:W-:Y:S02]  /*7540*/  @P3 MOV R5, 0x400 ;  /* 0x0000040000053802 */ /* 0x000fe40000000f00 */
[----:B------:R-:W-:Y:S02]  /*7550*/  IADD3.X R17, R17, UR38, RZ, P4, !PT ;  /* 0x0000002611117c10 */ /* 0x000fe4000a7fe4ff */
[----:B------:R-:W-:Y:S02]  /*7560*/  ISETP.GE.U32.AND P4, PT, R16, UR4, PT ;  /* 0x0000000410007c0c */ /* 0x000fe4000bf86070 */
[----:B------:R-:W-:Y:S02]  /*7570*/  LOP3.LUT R0, R0, 0x3, RZ, 0xc0, !PT ;  /* 0x0000000300007812 */ /* 0x000fe400078ec0ff */
[----:B------:R-:W-:-:S02]  /*7580*/  PRMT R10, RZ, 0x7610, R10 ;  /* 0x00007610ff0a7816 */ /* 0x000fc4000000000a */
[----:B-1----:R-:W-:Y:S01]  /*7590*/  @P3 LEA R5, R6, R5, 0x18 ;  /* 0x0000000506053211 */ /* 0x002fe200078ec0ff */
[----:B------:R-:W-:-:S03]  /*75a0*/  IMAD.MOV.U32 R6, RZ, RZ, -0x1 ;  /* 0xffffffffff067424 */ /* 0x000fc600078e00ff */
[----:B------:R1:W-:Y:S01]  /*75b0*/  @P3 SYNCS.ARRIVE.TRANS64.A1T0 RZ, [R5+URZ+0x88], RZ ;  /* 0x000088ff05ff39a7 */ /* 0x0003e2000810003f */
[----:B------:R-:W-:Y:S02]  /*75c0*/  ISETP.NE.U32.AND P3, PT, R4, 0x1, PT ;  /* 0x000000010400780c */ /* 0x000fe40003f65070 */
[----:B------:R-:W-:Y:S02]  /*75d0*/  SEL R4, RZ, 0x1, !P1 ;  /* 0x00000001ff047807 */ /* 0x000fe40004800000 */
[----:B------:R-:W-:Y:S02]  /*75e0*/  ISETP.GE.U32.AND.EX P1, PT, R17, UR5, PT, P4 ;  /* 0x0000000511007c0c */ /* 0x000fe4000bf26140 */
[----:B------:R-:W-:-:S04]  /*75f0*/  ISETP.GT.U32.AND P3, PT, R11, 0x3, !P3 ;  /* 0x000000030b00780c */ /* 0x000fc80005f64070 */
[----:B-1----:R-:W-:-:S04]  /*7600*/  SEL R5, RZ, 0x1, !P3 ;  /* 0x00000001ff057807 */ /* 0x002fc80005800000 */
[--C-:B------:R-:W-:Y:S02]  /*7610*/  LOP3.LUT R3, R5, R3, R4.reuse, 0x96, !PT ;  /* 0x0000000305037212 */ /* 0x100fe400078e9604 */
[----:B------:R-:W-:Y:S01]  /*7620*/  PRMT R4, RZ, 0x7610, R4 ;  /* 0x00007610ff047816 */ /* 0x000fe20000000004 */
[----:B------:R-:W-:Y:S06]  /*7630*/  @P1 BRA `(.L_x_155) ;  /* 0x0000000400541947 */ /* 0x000fec0003800000 */
[----:B------:R-:W-:Y:S01]  /*7640*/  ULDC.64 UR4, c[0x0][0x8d0] ;  /* 0x0002340000047ab9 */ /* 0x000fe20000000a00 */
[----:B------:R-:W1:Y:S01]  /*7650*/  S2R R14, SR_CTAID.X ;  /* 0x00000000000e7919 */ /* 0x000e620000002500 */
[----:B------:R-:W-:Y:S01]  /*7660*/  ISETP.NE.U32.AND P1, PT, RZ, UR4, PT ;  /* 0x00000004ff007c0c */ /* 0x000fe2000bf25070 */
[----:B------:R-:W-:Y:S01]  /*7670*/  ULDC UR7, c[0x0][0x8d8] ;  /* 0x0002360000077ab9 */ /* 0x000fe20000000800 */
[----:B------:R-:W-:Y:S01]  /*7680*/  IMAD.MOV.U32 R4, RZ, RZ, R16 ;  /* 0x000000ffff047224 */ /* 0x000fe200078e0010 */
[----:B------:R-:W2:Y:S01]  /*7690*/  S2R R13, SR_CTAID.Y ;  /* 0x00000000000d7919 */ /* 0x000ea20000002600 */
[----:B------:R-:W-:Y:S01]  /*76a0*/  ISETP.NE.AND.EX P1, PT, RZ, UR5, PT, P1 ;  /* 0x00000005ff007c0c */ /* 0x000fe2000bf25310 */
[----:B------:R-:W-:-:S12]  /*76b0*/  IMAD.MOV.U32 R5, RZ, RZ, R17 ;  /* 0x000000ffff057224 */ /* 0x000fd800078e0011 */
[----:B------:R-:W-:Y:S05]  /*76c0*/  @!P1 BRA `(.L_x_156) ;  /* 0x0000000000289947 */ /* 0x000fea0003800000 */
[----:B------:R-:W-:Y:S02]  /*76d0*/  ULDC UR6, c[0x0][0x8dc] ;  /* 0x0002370000067ab9 */ /* 0x000fe40000000800 */
[----:B------:R-:W-:-:S05]  /*76e0*/  IADD3 R9, P1, R16, UR6, RZ ;  /* 0x0000000610097c10 */ /* 0x000fca000ff3e0ff */
[----:B------:R-:W-:-:S04]  /*76f0*/  IMAD.X R15, RZ, RZ, R17, P1 ;  /* 0x000000ffff0f7224 */ /* 0x000fc800008e0611 */
[----:B------:R-:W-:-:S04]  /*7700*/  IMAD.WIDE.U32 R6, R15, UR4, RZ ;  /* 0x000000040f067c25 */ /* 0x000fc8000f8e00ff */
[----:B------:R-:W-:-:S04]  /*7710*/  IMAD.WIDE.U32 R6, P1, R9, UR5, R6 ;  /* 0x0000000509067c25 */ /* 0x000fc8000f820006 */
[----:B------:R-:W-:Y:S01]  /*7720*/  IMAD.WIDE.U32 R8, R9, UR4, RZ ;  /* 0x0000000409087c25 */ /* 0x000fe2000f8e00ff */
[----:B------:R-:W-:-:S03]  /*7730*/  IADD3.X R5, RZ, RZ, RZ, P1, !PT ;  /* 0x000000ffff057210 */ /* 0x000fc60000ffe4ff */
[----:B------:R-:W-:Y:S01]  /*7740*/  IMAD.MOV.U32 R4, RZ, RZ, R7 ;  /* 0x000000ffff047224 */ /* 0x000fe200078e0007 */
[----:B------:R-:W-:-:S05]  /*7750*/  IADD3 RZ, P1, R9, R6, RZ ;  /* 0x0000000609ff7210 */ /* 0x000fca0007f3e0ff */
[----:B------:R-:W-:-:S08]  /*7760*/  IMAD.WIDE.U32.X R4, R15, UR5, R4, P1 ;  /* 0x000000050f047c25 */ /* 0x000fd000088e0404 */
.L_x_156:
[--C-:B------:R-:W-:Y:S01]  /*7770*/  SHF.R.U64 R8, R4, UR7, R5.reuse ;  /* 0x0000000704087c19 */ /* 0x100fe20008001205 */
[----:B------:R-:W-:Y:S01]  /*7780*/  ULDC.64 UR4, c[0x0][0x8c8] ;  /* 0x0002320000047ab9 */ /* 0x000fe20000000a00 */
[----:B------:R-:W-:Y:S01]  /*7790*/  SHF.R.U32.HI R4, RZ, UR7, R5 ;  /* 0x00000007ff047c19 */ /* 0x000fe20008011605 */
[----:B------:R-:W3:Y:S01]  /*77a0*/  LDC R25, c[0x0][0x144] ;  /* 0x00005100ff197b82 */ /* 0x000ee20000000800 */
[----:B------:R-:W-:Y:S01]  /*77b0*/  IADD3 R7, P1, RZ, -R8, RZ ;  /* 0x80000008ff077210 */ /* 0x000fe20007f3e0ff */
[----:B------:R-:W-:Y:S01]  /*77c0*/  ULDC.64 UR8, c[0x0][0x8e8] ;  /* 0x00023a0000087ab9 */ /* 0x000fe20000000a00 */
[----:B-1----:R-:W-:Y:S01]  /*77d0*/  I2FP.F32.U32 R9, R14 ;  /* 0x0000000e00097245 */ /* 0x002fe20000201000 */
[----:B------:R-:W-:Y:S02]  /*77e0*/  ULDC UR6, c[0x0][0x8b0] ;  /* 0x00022c0000067ab9 */ /* 0x000fe40000000800 */
[----:B------:R-:W-:Y:S01]  /*77f0*/  IMAD.X R4, RZ, RZ, ~R4, P1 ;  /* 0x000000ffff047224 */ /* 0x000fe200008e0e04 */
[----:B------:R-:W-:Y:S01]  /*7800*/  ISETP.NE.U32.AND P1, PT, RZ, UR8, PT ;  /* 0x00000008ff007c0c */ /* 0x000fe2000bf25070 */
[----:B------:R-:W1:Y:S02]  /*7810*/  LDC R20, c[0x0][0x148] ;  /* 0x00005200ff147b82 */ /* 0x000e640000000800 */
[----:B------:R-:W-:Y:S01]  /*7820*/  IMAD R6, R4, UR4, RZ ;  /* 0x0000000404067c24 */ /* 0x000fe2000f8e02ff */
[----:B------:R-:W-:Y:S01]  /*7830*/  ISETP.NE.AND.EX P1, PT, RZ, UR9, PT, P1 ;  /* 0x00000009ff007c0c */ /* 0x000fe2000bf25310 */
[----:B------:R-:W-:Y:S01]  /*7840*/  IMAD.WIDE.U32 R4, R7, UR4, R16 ;  /* 0x0000000407047c25 */ /* 0x000fe2000f8e0010 */
[----:B------:R-:W-:-:S03]  /*7850*/  ULDC UR4, c[0x0][0x150] ;  /* 0x0000540000047ab9 */ /* 0x000fc60000000800 */
[----:B------:R-:W-:Y:S02]  /*7860*/  IMAD R7, R7, UR5, R6 ;  /* 0x0000000507077c24 */ /* 0x000fe4000f8e0206 */
[----:B------:R-:W-:Y:S01]  /*7870*/  FMUL R6, R9, UR4 ;  /* 0x0000000409067c20 */ /* 0x000fe20008400000 */
[----:B------:R-:W-:Y:S01]  /*7880*/  ULDC UR4, c[0x0][0x8c0] ;  /* 0x0002300000047ab9 */ /* 0x000fe20000000800 */
[----:B------:R-:W-:Y:S01]  /*7890*/  ULDC UR5, c[0x0][0x154] ;  /* 0x0000550000057ab9 */ /* 0x000fe20000000800 */
[----:B------:R-:W-:-:S03]  /*78a0*/  IMAD.IADD R5, R5, 0x1, R7 ;  /* 0x0000000105057824 */ /* 0x000fc600078e0207 */
[----:B------:R-:W4:Y:S02]  /*78b0*/  F2I.U32.TRUNC.NTZ R6, R6 ;  /* 0x0000000600067305 */ /* 0x000f24000020f000 */
[----:B------:R-:W-:Y:S02]  /*78c0*/  SHF.R.U64 R9, R4, UR4, R5 ;  /* 0x0000000404097c19 */ /* 0x000fe40008001205 */
[----:B--2---:R-:W-:-:S05]  /*78d0*/  I2FP.F32.U32 R4, R13 ;  /* 0x0000000d00047245 */ /* 0x004fca0000201000 */
[----:B------:R-:W-:Y:S01]  /*78e0*/  FMUL R21, R4, UR5 ;  /* 0x0000000504157c20 */ /* 0x000fe20008400000 */
[----:B------:R-:W-:Y:S01]  /*78f0*/  SHF.R.U32.HI R4, RZ, UR4, R5 ;  /* 0x00000004ff047c19 */ /* 0x000fe20008011605 */
[----:B------:R-:W-:-:S03]  /*7900*/  ULDC UR4, c[0x0][0x900] ;  /* 0x0002400000047ab9 */ /* 0x000fc60000000800 */
[--C-:B------:R-:W-:Y:S01]  /*7910*/  SHF.R.U64 R19, R9, UR6, R4.reuse ;  /* 0x0000000609137c19 */ /* 0x100fe20008001204 */
[----:B------:R-:W2:Y:S01]  /*7920*/  F2I.U32.TRUNC.NTZ R21, R21 ;  /* 0x0000001500157305 */ /* 0x000ea2000020f000 */
[----:B------:R-:W-:Y:S01]  /*7930*/  SHF.R.U32.HI R4, RZ, UR6, R4 ;  /* 0x00000006ff047c19 */ /* 0x000fe20008011604 */
[----:B----4-:R-:W-:-:S03]  /*7940*/  IMAD.MOV R6, RZ, RZ, -R6 ;  /* 0x000000ffff067224 */ /* 0x010fc600078e0a06 */
[----:B------:R-:W-:Y:S01]  /*7950*/  SHF.R.U64 R15, R19, UR4, R4 ;  /* 0x00000004130f7c19 */ /* 0x000fe20008001204 */
[----:B---3--:R-:W-:Y:S01]  /*7960*/  IMAD R14, R25, R6, R14 ;  /* 0x00000006190e7224 */ /* 0x008fe200078e020e */
[----:B------:R-:W-:-:S03]  /*7970*/  SHF.R.U32.HI R23, RZ, UR4, R4 ;  /* 0x00000004ff177c19 */ /* 0x000fc60008011604 */
[----:B------:R-:W-:Y:S02]  /*7980*/  IMAD.MOV.U32 R4, RZ, RZ, R15 ;  /* 0x000000ffff047224 */ /* 0x000fe400078e000f */
[----:B------:R-:W-:Y:S01]  /*7990*/  IMAD.MOV.U32 R5, RZ, RZ, R23 ;  /* 0x000000ffff057224 */ /* 0x000fe200078e0017 */
[----:B--2---:R-:W-:Y:S06]  /*79a0*/  @!P1 BRA `(.L_x_157) ;  /* 0x0000000000289947 */ /* 0x004fec0003800000 */
[----:B------:R-:W-:Y:S02]  /*79b0*/  ULDC UR4, c[0x0][0x8f4] ;  /* 0x00023d0000047ab9 */ /* 0x000fe40000000800 */
[----:B------:R-:W-:-:S05]  /*79c0*/  IADD3 R5, P1, R15, UR4, RZ ;  /* 0x000000040f057c10 */ /* 0x000fca000ff3e0ff */
[----:B------:R-:W-:-:S04]  /*79d0*/  IMAD.X R23, RZ, RZ, R23, P1 ;  /* 0x000000ffff177224 */ /* 0x000fc800008e0617 */
[----:B------:R-:W-:-:S04]  /*79e0*/  IMAD.WIDE.U32 R6, R23, UR8, RZ ;  /* 0x0000000817067c25 */ /* 0x000fc8000f8e00ff */
[----:B------:R-:W-:-:S04]  /*79f0*/  IMAD.WIDE.U32 R6, P1, R5, UR9, R6 ;  /* 0x0000000905067c25 */ /* 0x000fc8000f820006 */
[----:B------:R-:W-:-:S04]  /*7a00*/  IMAD.WIDE.U32 R4, R5, UR8, RZ ;  /* 0x0000000805047c25 */ /* 0x000fc8000f8e00ff */
[----:B------:R-:W-:Y:S01]  /*7a10*/  IMAD.MOV.U32 R4, RZ, RZ, R7 ;  /* 0x000000ffff047224 */ /* 0x000fe200078e0007 */
[----:B------:R-:W-:Y:S02]  /*7a20*/  IADD3 RZ, P3, R5, R6, RZ ;  /* 0x0000000605ff7210 */ /* 0x000fe40007f7e0ff */
[----:B------:R-:W-:-:S03]  /*7a30*/  IADD3.X R5, RZ, RZ, RZ, P1, !PT ;  /* 0x000000ffff057210 */ /* 0x000fc60000ffe4ff */
[----:B------:R-:W-:-:S08]  /*7a40*/  IMAD.WIDE.U32.X R4, R23, UR9, R4, P3 ;  /* 0x0000000917047c25 */ /* 0x000fd000098e0404 */
.L_x_157:
[----:B------:R-:W-:Y:S01]  /*7a50*/  ISETP.NE.AND P1, PT, R2, 0x1, PT ;  /* 0x000000010200780c */ /* 0x000fe20003f25270 */
[----:B------:R-:W-:Y:S01]  /*7a60*/  ULDC UR4, c[0x0][0x8f0] ;  /* 0x00023c0000047ab9 */ /* 0x000fe20000000800 */
[----:B------:R-:W-:Y:S01]  /*7a70*/  LOP3.LUT R19, R19, UR16, RZ, 0xc0, !PT ;  /* 0x0000001013137c12 */ /* 0x000fe2000f8ec0ff */
[----:B------:R-:W-:Y:S01]  /*7a80*/  IMAD.MOV R21, RZ, RZ, -R21 ;  /* 0x000000ffff157224 */ /* 0x000fe200078e0a15 */
[----:B------:R-:W-:Y:S01]  /*7a90*/  SHF.R.U64 R4, R4, UR4, R5 ;  /* 0x0000000404047c19 */ /* 0x000fe20008001205 */
[----:B------:R-:W-:Y:S01]  /*7aa0*/  ULDC UR4, c[0x0][0x8e0] ;  /* 0x0002380000047ab9 */ /* 0x000fe20000000800 */
[----:B------:R-:W-:Y:S01]  /*7ab0*/  ULDC UR5, c[0x0][0x8b8] ;  /* 0x00022e0000057ab9 */ /* 0x000fe20000000800 */
[----:B------:R-:W-:Y:S02]  /*7ac0*/  IMAD.MOV.U32 R5, RZ, RZ, 0x1 ;  /* 0x00000001ff057424 */ /* 0x000fe400078e00ff */
[----:B------:R-:W-:Y:S02]  /*7ad0*/  IMAD.MOV R6, RZ, RZ, -R4 ;  /* 0x000000ffff067224 */ /* 0x000fe400078e0a04 */
[----:B------:R-:W-:Y:S01]  /*7ae0*/  IMAD R19, R4, UR17, R19 ;  /* 0x0000001104137c24 */ /* 0x000fe2000f8e0213 */
[----:B------:R-:W-:Y:S01]  /*7af0*/  LOP3.LUT R4, R9, UR15, RZ, 0xc0, !PT ;  /* 0x0000000f09047c12 */ /* 0x000fe2000f8ec0ff */
[----:B-1----:R-:W-:-:S02]  /*7b00*/  @P1 IMAD R14, R20, R21, R13 ;  /* 0x00000015140e1224 */ /* 0x002fc400078e020d */
[----:B------:R-:W-:Y:S01]  /*7b10*/  IMAD R15, R6, UR4, R15 ;  /* 0x00000004060f7c24 */ /* 0x000fe2000f8e020f */
[----:B------:R-:W-:Y:S01]  /*7b20*/  ULDC UR4, c[0x0][0x8a8] ;  /* 0x00022a0000047ab9 */ /* 0x000fe20000000800 */
[----:B------:R-:W-:Y:S02]  /*7b30*/  IMAD R14, R19, UR5, R14 ;  /* 0x00000005130e7c24 */ /* 0x000fe4000f8e020e */
[--C-:B------:R-:W-:Y:S01]  /*7b40*/  IMAD R15, R15, UR4, R4.reuse ;  /* 0x000000040f0f7c24 */ /* 0x100fe2000f8e0204 */
[----:B------:R-:W-:Y:S01]  /*7b50*/  PRMT R4, R5, 0x7610, R4 ;  /* 0x0000761005047816 */ /* 0x000fe20000000004 */
[----:B------:R-:W-:-:S03]  /*7b60*/  IMAD.MOV.U32 R6, RZ, RZ, R8 ;  /* 0x000000ffff067224 */ /* 0x000fc600078e0008 */
[----:B------:R-:W-:Y:S02]  /*7b70*/  SEL R7, R15, R14, !P1 ;  /* 0x0000000e0f077207 */ /* 0x000fe40004800000 */
[----:B------:R-:W-:-:S07]  /*7b80*/  SEL R13, R14, R15, !P1 ;  /* 0x0000000f0e0d7207 */ /* 0x000fce0004800000 */
.L_x_155:
[----:B------:R-:W-:Y:S05]  /*7b90*/  BSYNC B1 ;  /* 0x0000000000017941 */ /* 0x000fea0003800000 */
.L_x_154:
[----:B------:R-:W-:-:S13]  /*7ba0*/  LOP3.LUT P1, RZ, R4, 0xff, RZ, 0xc0, !PT ;  /* 0x000000ff04ff7812 */ /* 0x000fda000782c0ff */
[----:B------:R-:W-:Y:S05]  /*7bb0*/  @P1 BRA `(.L_x_158) ;  /* 0xfffffff400401947 */ /* 0x000fea000383ffff */
[----:B------:R-:W-:Y:S05]  /*7bc0*/  BSYNC B0 ;  /* 0x0000000000007941 */ /* 0x000fea0003800000 */
.L_x_146:
[----:B------:R-:W-:-:S03]  /*7bd0*/  UMOV UR4, 0xffffffff ;  /* 0xffffffff00047882 */ /* 0x000fc60000000000 */
[----:B------:R-:W-:Y:S05]  /*7be0*/  BRA.DIV UR4, `(.L_x_159) ;  /* 0x0000000a041c7947 */ /* 0x000fea000b800000 */
[----:B------:R-:W-:-:S13]  /*7bf0*/  ELECT P6, URZ, PT ;  /* 0x00000000003f782f */ /* 0x000fda00038c0000 */
.L_x_182:
[----:B------:R-:W-:Y:S05]  /*7c00*/  @!P6 BRA `(.L_x_9) ;  /* 0x0000000000a4e947 */ /* 0x000fea0003800000 */
[----:B------:R-:W-:-:S04]  /*7c10*/  LOP3.LUT R22, R22, 0x2, RZ, 0xfc, !PT ;  /* 0x0000000216167812 */ /* 0x000fc800078efcff */
[----:B------:R-:W-:-:S13]  /*7c20*/  ISETP.NE.AND P0, PT, R22, 0x3, PT ;  /* 0x000000031600780c */ /* 0x000fda0003f05270 */
[----:B------:R-:W-:Y:S05]  /*7c30*/  @!P0 BRA `(.L_x_160) ;  /* 0x0000000000048947 */ /* 0x000fea0003800000 */
[----:B------:R-:W-:Y:S01]  /*7c40*/  BPT.TRAP 0x1 ;  /* 0x000000040000795c */ /* 0x000fe20000300000 */
.L_x_160:
[----:B------:R-:W1:Y:S01]  /*7c50*/  S2R R5, SR_CgaCtaId ;  /* 0x0000000000057919 */ /* 0x000e620000008800 */
[----:B------:R-:W-:Y:S02]  /*7c60*/  MOV R2, 0x400 ;  /* 0x0000040000027802 */ /* 0x000fe40000000f00 */
[----:B------:R-:W-:Y:S02]  /*7c70*/  SHF.L.U32 R4, R3, 0x1f, RZ ;  /* 0x0000001f03047819 */ /* 0x000fe400000006ff */
[----:B-1----:R-:W-:-:S05]  /*7c80*/  LEA R5, R5, R2, 0x18 ;  /* 0x0000000205057211 */ /* 0x002fca00078ec0ff */
[----:B------:R-:W-:-:S04]  /*7c90*/  VIADD R5, R5, 0x20 ;  /* 0x0000002005057836 */ /* 0x000fc80000000000 */
[C---:B------:R-:W-:Y:S01]  /*7ca0*/  IMAD R7, R0.reuse, 0x8, R5 ;  /* 0x0000000800077824 */ /* 0x040fe200078e0205 */
[----:B------:R-:W-:-:S03]  /*7cb0*/  IADD3 R0, R0, 0x1, RZ ;  /* 0x0000000100007810 */ /* 0x000fc60007ffe0ff */
[----:B------:R-:W1:Y:S01]  /*7cc0*/  SYNCS.PHASECHK.TRANS64.TRYWAIT P0, [R7+URZ], R4 ;  /* 0x00000004070075a7 */ /* 0x000e62000800017f */
[----:B------:R-:W-:-:S04]  /*7cd0*/  ISETP.NE.AND P1, PT, R0, 0x4, PT ;  /* 0x000000040000780c */ /* 0x000fc80003f25270 */
[----:B------:R-:W-:Y:S02]  /*7ce0*/  SEL R2, RZ, 0x1, P1 ;  /* 0x00000001ff027807 */ /* 0x000fe40000800000 */
[----:B------:R-:W-:Y:S02]  /*7cf0*/  SEL R0, R0, RZ, P1 ;  /* 0x000000ff00007207 */ /* 0x000fe40000800000 */
[----:B------:R-:W-:-:S03]  /*7d00*/  LOP3.LUT R9, R3, R2, RZ, 0x3c, !PT ;  /* 0x0000000203097212 */ /* 0x000fc600078e3cff */
[----:B------:R-:W-:Y:S01]  /*7d10*/  IMAD R6, R0, 0x8, R5 ;  /* 0x0000000800067824 */ /* 0x000fe200078e0205 */
[----:B------:R-:W-:Y:S01]  /*7d20*/  SHF.L.U32 R3, R9, 0x1f, RZ ;  /* 0x0000001f09037819 */ /* 0x000fe200000006ff */
[----:B-1----:R-:W-:Y:S06]  /*7d30*/  @!P0 BRA `(.L_x_161) ;  /* 0x0000000400e88947 */ /* 0x002fec0003800000 */
.L_x_183:
[----:B------:R-:W2:Y:S01]  /*7d40*/  SYNCS.PHASECHK.TRANS64.TRYWAIT P0, [R6+URZ], R3 ;  /* 0x00000003060075a7 */ /* 0x000ea2000800017f */
[----:B------:R-:W-:-:S05]  /*7d50*/  VIADD R0, R0, 0x1 ;  /* 0x0000000100007836 */ /* 0x000fca0000000000 */
[----:B------:R-:W-:-:S04]  /*7d60*/  ISETP.NE.AND P1, PT, R0, 0x4, PT ;  /* 0x000000040000780c */ /* 0x000fc80003f25270 */
[----:B------:R-:W-:Y:S02]  /*7d70*/  SEL R2, RZ, 0x1, P1 ;  /* 0x00000001ff027807 */ /* 0x000fe40000800000 */
[----:B------:R-:W-:Y:S02]  /*7d80*/  SEL R0, R0, RZ, P1 ;  /* 0x000000ff00007207 */ /* 0x000fe40000800000 */
[----:B------:R-:W-:-:S03]  /*7d90*/  LOP3.LUT R9, R9, R2, RZ, 0x3c, !PT ;  /* 0x0000000209097212 */ /* 0x000fc600078e3cff */
[----:B-1----:R-:W-:Y:S01]  /*7da0*/  IMAD R7, R0, 0x8, R5 ;  /* 0x0000000800077824 */ /* 0x002fe200078e0205 */
[----:B------:R-:W-:Y:S01]  /*7db0*/  SHF.L.U32 R4, R9, 0x1f, RZ ;  /* 0x0000001f09047819 */ /* 0x000fe200000006ff */
[----:B--2---:R-:W-:Y:S06]  /*7dc0*/  @!P0 BRA `(.L_x_162) ;  /* 0x0000000400d88947 */ /* 0x004fec0003800000 */
.L_x_184:
[----:B------:R-:W2:Y:S01]  /*7dd0*/  SYNCS.PHASECHK.TRANS64.TRYWAIT P0, [R7+URZ], R4 ;  /* 0x00000004070075a7 */ /* 0x000ea2000800017f */
[----:B------:R-:W-:-:S05]  /*7de0*/  VIADD R0, R0, 0x1 ;  /* 0x0000000100007836 */ /* 0x000fca0000000000 */
[----:B------:R-:W-:-:S04]  /*7df0*/  ISETP.NE.AND P1, PT, R0, 0x4, PT ;  /* 0x000000040000780c */ /* 0x000fc80003f25270 */
[----:B------:R-:W-:Y:S02]  /*7e00*/  SEL R2, RZ, 0x1, P1 ;  /* 0x00000001ff027807 */ /* 0x000fe40000800000 */
[----:B------:R-:W-:Y:S02]  /*7e10*/  SEL R0, R0, RZ, P1 ;  /* 0x000000ff00007207 */ /* 0x000fe40000800000 */
[----:B------:R-:W-:Y:S01]  /*7e20*/  LOP3.LUT R2, R9, R2, RZ, 0x3c, !PT ;  /* 0x0000000209027212 */ /* 0x000fe200078e3cff */
[----:B--2---:R-:W-:Y:S06]  /*7e30*/  @!P0 BRA `(.L_x_163) ;  /* 0x0000000400d08947 */ /* 0x004fec0003800000 */
.L_x_185:
[----:B------:R-:W-:Y:S01]  /*7e40*/  IMAD R5, R0, 0x8, R5 ;  /* 0x0000000800057824 */ /* 0x000fe200078e0205 */
[----:B------:R-:W-:-:S07]  /*7e50*/  SHF.L.U32 R0, R2, 0x1f, RZ ;  /* 0x0000001f02007819 */ /* 0x000fce00000006ff */
.L_x_164:
[----:B---3--:R3:W4:Y:S02]  /*7e60*/  SYNCS.PHASECHK.TRANS64.TRYWAIT P0, [R5+URZ], R0 ;  /* 0x00000000050075a7 */ /* 0x008724000800017f */
[----:B----4-:R-:W-:Y:S05]  /*7e70*/  @!P0 NANOSLEEP.SYNCS 0x989680 ;  /* 0x009896800000895d */ /* 0x010fea0003900000 */
[----:B------:R-:W4:Y:S02]  /*7e80*/  @!P0 SYNCS.PHASECHK.TRANS64 P0, [R5+URZ], R0 ;  /* 0x00000000050085a7 */ /* 0x000f24000800007f */
[----:B----4-:R-:W-:Y:S05]  /*7e90*/  @!P0 BRA `(.L_x_164) ;  /* 0xfffffffc00f08947 */ /* 0x010fea000383ffff */
.L_x_9:
[----:B------:R-:W-:Y:S05]  /*7ea0*/  BSYNC B6 ;  /* 0x0000000000067941 */ /* 0x000fea0003800000 */
.L_x_7:
[----:B------:R-:W-:Y:S05]  /*7eb0*/  EXIT ;  /* 0x000000000000794d */ /* 0x000fea0003800000 */
.L_x_22:
[----:B----4-:R4:W1:Y:S02]  /*7ec0*/  SYNCS.PHASECHK.TRANS64.TRYWAIT P1, [R3+URZ], R0 ;  /* 0x00000000030075a7 */ /* 0x010864000802017f */
[----:B-1----:R-:W-:Y:S05]  /*7ed0*/  @!P1 NANOSLEEP.SYNCS 0x989680 ;  /* 0x009896800000995d */ /* 0x002fea0003900000 */
[----:B------:R-:W1:Y:S02]  /*7ee0*/  @!P1 SYNCS.PHASECHK.TRANS64 P1, [R3+URZ], R0 ;  /* 0x00000000030095a7 */ /* 0x000e64000802007f */
[----:B-1----:R-:W-:Y:S05]  /*7ef0*/  @!P1 BRA `(.L_x_22) ;  /* 0xfffffffc00f09947 */ /* 0x002fea000383ffff */
[----:B------:R-:W-:Y:S05]  /*7f00*/  BRA `(.L_x_21) ;  /* 0xffffff9800107947 */ /* 0x000fea000383ffff */
.L_x_27:
[----:B---3--:R-:W-:-:S04]  /*7f10*/  IMAD.U32 R4, RZ, RZ, UR4 ;  /* 0x00000004ff047e24 */ /* 0x008fc8000f8e00ff */
[----:B------:R3:W4:Y:S03]  /*7f20*/  SYNCS.PHASECHK.TRANS64.TRYWAIT P1, [R4+URZ], R3 ;  /* 0x00000003040075a7 */ /* 0x000726000802017f */
[----:B----4-:R-:W-:Y:S05]  /*7f30*/  @!P1 NANOSLEEP.SYNCS 0x989680 ;  /* 0x009896800000995d */ /* 0x010fea0003900000 */
[----:B------:R-:W4:Y:S02]  /*7f40*/  @!P1 SYNCS.PHASECHK.TRANS64 P1, [R4+URZ], R3 ;  /* 0x00000003040095a7 */ /* 0x000f24000802007f */
[----:B----4-:R-:W-:Y:S05]  /*7f50*/  @!P1 BRA `(.L_x_27) ;  /* 0xfffffffc00ec9947 */ /* 0x010fea000383ffff */
[----:B------:R-:W-:Y:S05]  /*7f60*/  BRA `(.L_x_26) ;  /* 0xffffff9c00447947 */ /* 0x000fea000383ffff */
.L_x_51:
[----:B--2---:R-:W-:-:S04]  /*7f70*/  IMAD.U32 R5, RZ, RZ, UR53 ;  /* 0x00000035ff057e24 */ /* 0x004fc8000f8e00ff */
[----:B------:R2:W3:Y:S03]  /*7f80*/  SYNCS.PHASECHK.TRANS64.TRYWAIT P2, [R5+URZ+0x40], R4 ;  /* 0x00004004050075a7 */ /* 0x0004e6000804017f */
[----:B---3--:R-:W-:Y:S05]  /*7f90*/  @!P2 NANOSLEEP.SYNCS 0x989680 ;  /* 0x009896800000a95d */ /* 0x008fea0003900000 */
[----:B------:R-:W3:Y:S02]  /*7fa0*/  @!P2 SYNCS.PHASECHK.TRANS64 P2, [R5+URZ+0x40], R4 ;  /* 0x000040040500a5a7 */ /* 0x000ee4000804007f */
[----:B---3--:R-:W-:Y:S05]  /*7fb0*/  @!P2 BRA `(.L_x_51) ;  /* 0xfffffffc00eca947 */ /* 0x008fea000383ffff */
[----:B------:R-:W-:Y:S05]  /*7fc0*/  BRA `(.L_x_165) ;  /* 0xffffffac00a87947 */ /* 0x000fea000383ffff */
.L_x_62:
[----:B--2---:R2:W3:Y:S02]  /*7fd0*/  SYNCS.PHASECHK.TRANS64.TRYWAIT P4, [R14+URZ+0x40], R15 ;  /* 0x0000400f0e0075a7 */ /* 0x0044e4000808017f */
[----:B---3--:R-:W-:Y:S05]  /*7fe0*/  @!P4 NANOSLEEP.SYNCS 0x989680 ;  /* 0x009896800000c95d */ /* 0x008fea0003900000 */
[----:B------:R-:W3:Y:S02]  /*7ff0*/  @!P4 SYNCS.PHASECHK.TRANS64 P4, [R14+URZ+0x40], R15 ;  /* 0x0000400f0e00c5a7 */ /* 0x000ee4000808007f */
[----:B---3--:R-:W-:Y:S05]  /*8000*/  @!P4 BRA `(.L_x_62) ;  /* 0xfffffffc00f0c947 */ /* 0x008fea000383ffff */
[----:B------:R-:W-:Y:S05]  /*8010*/  BRA `(.L_x_166) ;  /* 0xffffffb400f07947 */ /* 0x000fea000383ffff */
.L_x_72:
[----:B-1----:R1:W2:Y:S02]  /*8020*/  SYNCS.PHASECHK.TRANS64.TRYWAIT P4, [R14+URZ+0x40], R15 ;  /* 0x0000400f0e0075a7 */ /* 0x0022a4000808017f */
[----:B--2---:R-:W-:Y:S05]  /*8030*/  @!P4 NANOSLEEP.SYNCS 0x989680 ;  /* 0x009896800000c95d */ /* 0x004fea0003900000 */
[----:B------:R-:W2:Y:S02]  /*8040*/  @!P4 SYNCS.PHASECHK.TRANS64 P4, [R14+URZ+0x40], R15 ;  /* 0x0000400f0e00c5a7 */ /* 0x000ea4000808007f */
[----:B--2---:R-:W-:Y:S05]  /*8050*/  @!P4 BRA `(.L_x_72) ;  /* 0xfffffffc00f0c947 */ /* 0x004fea000383ffff */
[----:B------:R-:W-:Y:S05]  /*8060*/  BRA `(.L_x_167) ;  /* 0xffffffbc00ac7947 */ /* 0x000fea000383ffff */
.L_x_82:
[----:B-1----:R1:W2:Y:S02]  /*8070*/  SYNCS.PHASECHK.TRANS64.TRYWAIT P3, [R14+URZ+0x40], R13 ;  /* 0x0000400d0e0075a7 */ /* 0x0022a4000806017f */
[----:B--2---:R-:W-:Y:S05]  /*8080*/  @!P3 NANOSLEEP.SYNCS 0x989680 ;  /* 0x009896800000b95d */ /* 0x004fea0003900000 */
[----:B------:R-:W2:Y:S02]  /*8090*/  @!P3 SYNCS.PHASECHK.TRANS64 P3, [R14+URZ+0x40], R13 ;  /* 0x0000400d0e00b5a7 */ /* 0x000ea4000806007f */
[----:B--2---:R-:W-:Y:S05]  /*80a0*/  @!P3 BRA `(.L_x_82) ;  /* 0xfffffffc00f0b947 */ /* 0x004fea000383ffff */
[----:B------:R-:W-:Y:S05]  /*80b0*/  BRA `(.L_x_168) ;  /* 0xffffffc400707947 */ /* 0x000fea000383ffff */
.L_x_102:
[----:B-1----:R-:W-:-:S04]  /*80c0*/  MOV R3, UR4 ;  /* 0x0000000400037c02 */ /* 0x002fc80008000f00 */
[----:B------:R1:W2:Y:S03]  /*80d0*/  SYNCS.PHASECHK.TRANS64.TRYWAIT P0, [R3+URZ+0x88], R0 ;  /* 0x00008800030075a7 */ /* 0x0002a6000800017f */
[----:B--2---:R-:W-:Y:S05]  /*80e0*/  @!P0 NANOSLEEP.SYNCS 0x989680 ;  /* 0x009896800000895d */ /* 0x004fea0003900000 */
[----:B------:R-:W2:Y:S02]  /*80f0*/  @!P0 SYNCS.PHASECHK.TRANS64 P0, [R3+URZ+0x88], R0 ;  /* 0x00008800030085a7 */ /* 0x000ea4000800007f */
[----:B--2---:R-:W-:Y:S05]  /*8100*/  @!P0 BRA `(.L_x_102) ;  /* 0xfffffffc00ec8947 */ /* 0x004fea000383ffff */
[----:B------:R-:W-:Y:S05]  /*8110*/  BRA `(.L_x_101) ;  /* 0xffffffdc00047947 */ /* 0x000fea000383ffff */
.L_x_111:
[----:B-1----:R-:W-:-:S04]  /*8120*/  IMAD.U32 R5, RZ, RZ, UR4 ;  /* 0x00000004ff057e24 */ /* 0x002fc8000f8e00ff */
[----:B------:R1:W2:Y:S03]  /*8130*/  SYNCS.PHASECHK.TRANS64.TRYWAIT P1, [R5+URZ+0x60], R4 ;  /* 0x00006004050075a7 */ /* 0x0002a6000802017f */
[----:B--2---:R-:W-:Y:S05]  /*8140*/  @!P1 NANOSLEEP.SYNCS 0x989680 ;  /* 0x009896800000995d */ /* 0x004fea0003900000 */
[----:B------:R-:W2:Y:S02]  /*8150*/  @!P1 SYNCS.PHASECHK.TRANS64 P1, [R5+URZ+0x60], R4 ;  /* 0x00006004050095a7 */ /* 0x000ea4000802007f */
[----:B--2---:R-:W-:Y:S05]  /*8160*/  @!P1 BRA `(.L_x_111) ;  /* 0xfffffffc00ec9947 */ /* 0x004fea000383ffff */
[----:B------:R-:W-:Y:S05]  /*8170*/  BRA `(.L_x_169) ;  /* 0xffffffdc00ec7947 */ /* 0x000fea000383ffff */
.L_x_117:
[----:B-12---:R-:W-:-:S04]  /*8180*/  IMAD.U32 R5, RZ, RZ, UR4 ;  /* 0x00000004ff057e24 */ /* 0x006fc8000f8e00ff */
[----:B------:R1:W2:Y:S03]  /*8190*/  SYNCS.PHASECHK.TRANS64.TRYWAIT P1, [R5+URZ+0x68], R4 ;  /* 0x00006804050075a7 */ /* 0x0002a6000802017f */
[----:B--2---:R-:W-:Y:S05]  /*81a0*/  @!P1 NANOSLEEP.SYNCS 0x989680 ;  /* 0x009896800000995d */ /* 0x004fea0003900000 */
[----:B------:R-:W2:Y:S02]  /*81b0*/  @!P1 SYNCS.PHASECHK.TRANS64 P1, [R5+URZ+0x68], R4 ;  /* 0x00006804050095a7 */ /* 0x000ea4000802007f */
[----:B--2---:R-:W-:Y:S05]  /*81c0*/  @!P1 BRA `(.L_x_117) ;  /* 0xfffffffc00ec9947 */ /* 0x004fea000383ffff */
[----:B------:R-:W-:Y:S05]  /*81d0*/  BRA `(.L_x_170) ;  /* 0xffffffe000347947 */ /* 0x000fea000383ffff */
.L_x_123:
[----:B-123--:R-:W-:-:S04]  /*81e0*/  IMAD.U32 R5, RZ, RZ, UR4 ;  /* 0x00000004ff057e24 */ /* 0x00efc8000f8e00ff */
[----:B------:R1:W2:Y:S03]  /*81f0*/  SYNCS.PHASECHK.TRANS64.TRYWAIT P1, [R5+URZ+0x70], R4 ;  /* 0x00007004050075a7 */ /* 0x0002a6000802017f */
[----:B--2---:R-:W-:Y:S05]  /*8200*/  @!P1 NANOSLEEP.SYNCS 0x989680 ;  /* 0x009896800000995d */ /* 0x004fea0003900000 */
[----:B------:R-:W2:Y:S02]  /*8210*/  @!P1 SYNCS.PHASECHK.TRANS64 P1, [R5+URZ+0x70], R4 ;  /* 0x00007004050095a7 */ /* 0x000ea4000802007f */
[----:B--2---:R-:W-:Y:S05]  /*8220*/  @!P1 BRA `(.L_x_123) ;  /* 0xfffffffc00ec9947 */ /* 0x004fea000383ffff */
[----:B------:R-:W-:Y:S05]  /*8230*/  BRA `(.L_x_171) ;  /* 0xffffffe000887947 */ /* 0x000fea000383ffff */
.L_x_129:
[----:B-1234-:R-:W-:-:S04]  /*8240*/  IMAD.U32 R5, RZ, RZ, UR4 ;  /* 0x00000004ff057e24 */ /* 0x01efc8000f8e00ff */
[----:B------:R1:W2:Y:S03]  /*8250*/  SYNCS.PHASECHK.TRANS64.TRYWAIT P1, [R5+URZ+0x78], R4 ;  /* 0x00007804050075a7 */ /* 0x0002a6000802017f */
[----:B--2---:R-:W-:Y:S05]  /*8260*/  @!P1 NANOSLEEP.SYNCS 0x989680 ;  /* 0x009896800000995d */ /* 0x004fea0003900000 */
[----:B------:R-:W2:Y:S02]  /*8270*/  @!P1 SYNCS.PHASECHK.TRANS64 P1, [R5+URZ+0x78], R4 ;  /* 0x00007804050095a7 */ /* 0x000ea4000802007f */
[----:B--2---:R-:W-:Y:S05]  /*8280*/  @!P1 BRA `(.L_x_129) ;  /* 0xfffffffc00ec9947 */ /* 0x004fea000383ffff */
[----:B------:R-:W-:Y:S05]  /*8290*/  BRA `(.L_x_172) ;  /* 0xffffffe000d47947 */ /* 0x000fea000383ffff */
.L_x_139:
[----:B-1----:R1:W2:Y:S02]  /*82a0*/  SYNCS.PHASECHK.TRANS64.TRYWAIT P0, [R3+URZ+0x60], R2 ;  /* 0x00006002030075a7 */ /* 0x0022a4000800017f */
[----:B--2---:R-:W-:Y:S05]  /*82b0*/  @!P0 NANOSLEEP.SYNCS 0x989680 ;  /* 0x009896800000895d */ /* 0x004fea0003900000 */
[----:B------:R-:W2:Y:S02]  /*82c0*/  @!P0 SYNCS.PHASECHK.TRANS64 P0, [R3+URZ+0x60], R2 ;  /* 0x00006002030085a7 */ /* 0x000ea4000800007f */
[----:B--2---:R-:W-:Y:S05]  /*82d0*/  @!P0 BRA `(.L_x_139) ;  /* 0xfffffffc00f08947 */ /* 0x004fea000383ffff */
[----:B------:R-:W-:Y:S05]  /*82e0*/  BRA `(.L_x_173) ;  /* 0xffffffe800cc7947 */ /* 0x000fea000383ffff */
.L_x_141:
[----:B--2---:R2:W1:Y:S02]  /*82f0*/  SYNCS.PHASECHK.TRANS64.TRYWAIT P0, [R3+URZ+0x68], R2 ;  /* 0x00006802030075a7 */ /* 0x004464000800017f */
[----:B-1----:R-:W-:Y:S05]  /*8300*/  @!P0 NANOSLEEP.SYNCS 0x989680 ;  /* 0x009896800000895d */ /* 0x002fea0003900000 */
[----:B------:R-:W1:Y:S02]  /*8310*/  @!P0 SYNCS.PHASECHK.TRANS64 P0, [R3+URZ+0x68], R2 ;  /* 0x00006802030085a7 */ /* 0x000e64000800007f */
[----:B-1----:R-:W-:Y:S05]  /*8320*/  @!P0 BRA `(.L_x_141) ;  /* 0xfffffffc00f08947 */ /* 0x002fea000383ffff */
[----:B------:R-:W-:Y:S05]  /*8330*/  BRA `(.L_x_174) ;  /* 0xffffffe800c87947 */ /* 0x000fea000383ffff */
.L_x_143:
[----:B------:R1:W1:Y:S02]  /*8340*/  SYNCS.PHASECHK.TRANS64.TRYWAIT P0, [R3+URZ+0x70], R2 ;  /* 0x00007002030075a7 */ /* 0x000264000800017f */
[----:B-1----:R-:W-:Y:S05]  /*8350*/  @!P0 NANOSLEEP.SYNCS 0x989680 ;  /* 0x009896800000895d */ /* 0x002fea0003900000 */
[----:B------:R-:W1:Y:S02]  /*8360*/  @!P0 SYNCS.PHASECHK.TRANS64 P0, [R3+URZ+0x70], R2 ;  /* 0x00007002030085a7 */ /* 0x000e64000800007f */
[----:B-1----:R-:W-:Y:S05]  /*8370*/  @!P0 BRA `(.L_x_143) ;  /* 0xfffffffc00f08947 */ /* 0x002fea000383ffff */
[----:B------:R-:W-:Y:S05]  /*8380*/  BRA `(.L_x_175) ;  /* 0xffffffe800c47947 */ /* 0x000fea000383ffff */
.L_x_147:
[----:B------:R-:W-:Y:S01]  /*8390*/  BSSY B1, `(.L_x_176) ;  /* 0x0000006000017945 */ /* 0x000fe20003800000 */
[----:B------:R-:W-:-:S07]  /*83a0*/  IMAD.MOV.U32 R15, RZ, RZ, -0x1 ;  /* 0xffffffffff0f7424 */ /* 0x000fce00078e00ff */
[----:B------:R-:W-:Y:S05]  /*83b0*/  WARPSYNC.COLLECTIVE R15, `(.L_x_177) ;  /* 0x000000000f0c7348 */ /* 0x000fea0003c00000 */
[----:B------:R-:W-:Y:S02]  /*83c0*/  ELECT P6, UR62, PT ;  /* 0x00000000003e782f */ /* 0x000fe400038c0000 */
[----:B------:R-:W-:Y:S01]  /*83d0*/  MOV R14, UR62 ;  /* 0x0000003e000e7c02 */ /* 0x000fe20008000f00 */
[----:B------:R-:W-:Y:S10]  /*83e0*/  ENDCOLLECTIVE ;  /* 0x000000000000791b */ /* 0x000ff40003800000 */
.L_x_177:
[----:B------:R-:W-:Y:S05]  /*83f0*/  BSYNC B1 ;  /* 0x0000000000017941 */ /* 0x000fea0003800000 */
.L_x_176:
[----:B------:R-:W-:Y:S05]  /*8400*/  BRA `(.L_x_178) ;  /* 0xffffffec00387947 */ /* 0x000fea000383ffff */
.L_x_150:
[----:B--2---:R2:W3:Y:S02]  /*8410*/  SYNCS.PHASECHK.TRANS64.TRYWAIT P1, [R15+URZ+0x20], R8 ;  /* 0x000020080f0075a7 */ /* 0x0044e4000802017f */
[----:B---3--:R-:W-:Y:S05]  /*8420*/  @!P1 NANOSLEEP.SYNCS 0x989680 ;  /* 0x009896800000995d */ /* 0x008fea0003900000 */
[----:B------:R-:W3:Y:S02]  /*8430*/  @!P1 SYNCS.PHASECHK.TRANS64 P1, [R15+URZ+0x20], R8 ;  /* 0x000020080f0095a7 */ /* 0x000ee4000802007f */
[----:B---3--:R-:W-:Y:S05]  /*8440*/  @!P1 BRA `(.L_x_150) ;  /* 0xfffffffc00f09947 */ /* 0x008fea000383ffff */
[----:B------:R-:W-:Y:S05]  /*8450*/  BRA `(.L_x_179) ;  /* 0xffffffec006c7947 */ /* 0x000fea000383ffff */
.L_x_159:
[----:B------:R-:W-:Y:S01]  /*8460*/  BSSY B0, `(.L_x_180) ;  /* 0x0000006000007945 */ /* 0x000fe20003800000 */
[----:B------:R-:W-:-:S07]  /*8470*/  IMAD.MOV.U32 R15, RZ, RZ, -0x1 ;  /* 0xffffffffff0f7424 */ /* 0x000fce00078e00ff */
[----:B------:R-:W-:Y:S05]  /*8480*/  WARPSYNC.COLLECTIVE R15, `(.L_x_181) ;  /* 0x000000000f0c7348 */ /* 0x000fea0003c00000 */
[----:B------:R-:W-:Y:S02]  /*8490*/  ELECT P6, UR62, PT ;  /* 0x00000000003e782f */ /* 0x000fe400038c0000 */
[----:B------:R-:W-:Y:S01]  /*84a0*/  MOV R14, UR62 ;  /* 0x0000003e000e7c02 */ /* 0x000fe20008000f00 */
[----:B------:R-:W-:Y:S10]  /*84b0*/  ENDCOLLECTIVE ;  /* 0x000000000000791b */ /* 0x000ff40003800000 */
.L_x_181:
[----:B------:R-:W-:Y:S05]  /*84c0*/  BSYNC B0 ;  /* 0x0000000000007941 */ /* 0x000fea0003800000 */
.L_x_180:
[----:B------:R-:W-:Y:S05]  /*84d0*/  BRA `(.L_x_182) ;  /* 0xfffffff400c87947 */ /* 0x000fea000383ffff */
.L_x_161:
[----:B-1----:R1:W2:Y:S02]  /*84e0*/  SYNCS.PHASECHK.TRANS64.TRYWAIT P0, [R7+URZ], R4 ;  /* 0x00000004070075a7 */ /* 0x0022a4000800017f */
[----:B--2---:R-:W-:Y:S05]  /*84f0*/  @!P0 NANOSLEEP.SYNCS 0x989680 ;  /* 0x009896800000895d */ /* 0x004fea0003900000 */
[----:B------:R-:W2:Y:S02]  /*8500*/  @!P0 SYNCS.PHASECHK.TRANS64 P0, [R7+URZ], R4 ;  /* 0x00000004070085a7 */ /* 0x000ea4000800007f */
[----:B--2---:R-:W-:Y:S05]  /*8510*/  @!P0 BRA `(.L_x_161) ;  /* 0xfffffffc00f08947 */ /* 0x004fea000383ffff */
[----:B------:R-:W-:Y:S05]  /*8520*/  BRA `(.L_x_183) ;  /* 0xfffffff800047947 */ /* 0x000fea000383ffff */
.L_x_162:
[----:B-1----:R1:W2:Y:S02]  /*8530*/  SYNCS.PHASECHK.TRANS64.TRYWAIT P0, [R6+URZ], R3 ;  /* 0x00000003060075a7 */ /* 0x0022a4000800017f */
[----:B--2---:R-:W-:Y:S05]  /*8540*/  @!P0 NANOSLEEP.SYNCS 0x989680 ;  /* 0x009896800000895d */ /* 0x004fea0003900000 */
[----:B------:R-:W2:Y:S02]  /*8550*/  @!P0 SYNCS.PHASECHK.TRANS64 P0, [R6+URZ], R3 ;  /* 0x00000003060085a7 */ /* 0x000ea4000800007f */
[----:B--2---:R-:W-:Y:S05]  /*8560*/  @!P0 BRA `(.L_x_162) ;  /* 0xfffffffc00f08947 */ /* 0x004fea000383ffff */
[----:B------:R-:W-:Y:S05]  /*8570*/  BRA `(.L_x_184) ;  /* 0xfffffff800147947 */ /* 0x000fea000383ffff */
.L_x_163:
[----:B--2---:R2:W3:Y:S02]  /*8580*/  SYNCS.PHASECHK.TRANS64.TRYWAIT P0, [R7+URZ], R4 ;  /* 0x00000004070075a7 */ /* 0x0044e4000800017f */
[----:B---3--:R-:W-:Y:S05]  /*8590*/  @!P0 NANOSLEEP.SYNCS 0x989680 ;  /* 0x009896800000895d */ /* 0x008fea0003900000 */
[----:B------:R-:W3:Y:S02]  /*85a0*/  @!P0 SYNCS.PHASECHK.TRANS64 P0, [R7+URZ], R4 ;  /* 0x00000004070085a7 */ /* 0x000ee4000800007f */
[----:B---3--:R-:W-:Y:S05]  /*85b0*/  @!P0 BRA `(.L_x_163) ;  /* 0xfffffffc00f08947 */ /* 0x008fea000383ffff */
[----:B------:R-:W-:Y:S05]  /*85c0*/  BRA `(.L_x_185) ;  /* 0xfffffff8001c7947 */ /* 0x000fea000383ffff */
.L_x_186:
[----:B------:R-:W-:-:S00]  /*85d0*/  BRA `(.L_x_186) ;  /* 0xfffffffc00fc7947 */ /* 0x000fc0000383ffff */
[----:B------:R-:W-:-:S00]  /*85e0*/  NOP ;  /* 0x0000000000007918 */ /* 0x000fc00000000000 */
        /* <DEDUP_REMOVED lines=9> */
.L_x_187:


//--------------------- .nv.global.init           --------------------------
	.section	.nv.global.init,"aw",@progbits
.nv.global.init:
	.type		$str$22,@object
	.size		$str$22,($str$26 - $str$22)
$str$22:
        /*0000*/ 	.byte	0x6b, 0x5f, 0x74, 0x69, 0x6c, 0x65, 0x5f, 0x63, 0x6f, 0x75, 0x6e, 0x74, 0x20, 0x3e, 0x3d, 0x20
        /*0010*/ 	.byte	0x31, 0x00
	.type		$str$26,@object
	.size		$str$26,($str$27 - $str$26)
$str$26:
        /*0012*/ 	.byte	0x28, 0x61, 0x64, 0x64, 0x72, 0x65, 0x73, 0x73, 0x20, 0x26, 0x20, 0x6d, 0x61, 0x73, 0x6b, 0x29
        /*0022*/ 	.byte	0x20, 0x3d, 0x3d, 0x20, 0x30, 0x00
	.type		$str$27,@object
	.size		$str$27,($str$23 - $str$27)
$str$27:
        /*0028*/ 	.byte	0x2f, 0x74, 0x6d, 0x70, 0x2f, 0x63, 0x75, 0x74, 0x6c, 0x61, 0x73, 0x73, 0x5f, 0x73, 0x77, 0x65
        /*0038*/ 	.byte	0x65, 0x70, 0x5f, 0x73, 0x72, 0x63, 0x2f, 0x69, 0x6e, 0x63, 0x6c, 0x75, 0x64, 0x65, 0x2f, 0x63
        /*0048*/ 	.byte	0x75, 0x74, 0x65, 0x2f, 0x70, 0x6f, 0x69, 0x6e, 0x74, 0x65, 0x72, 0x5f, 0x66, 0x6c, 0x61, 0x67
        /*0058*/ 	.byte	0x67, 0x65, 0x64, 0x2e, 0x68, 0x70, 0x70, 0x00
	.type		$str$23,@object
	.size		$str$23,(__unnamed_2 - $str$23)
$str$23:
        /*0060*/ 	.byte	0x2f, 0x74, 0x6d, 0x70, 0x2f, 0x63, 0x75, 0x74, 0x6c, 0x61, 0x73, 0x73, 0x5f, 0x73, 0x77, 0x65
        /*0070*/ 	.byte	0x65, 0x70, 0x5f, 0x73, 0x72, 0x63, 0x2f, 0x69, 0x6e, 0x63, 0x6c, 0x75, 0x64, 0x65, 0x2f, 0x63
        /*0080*/ 	.byte	0x75, 0x74, 0x6c, 0x61, 0x73, 0x73, 0x2f, 0x67, 0x65, 0x6d, 0x6d, 0x2f, 0x63, 0x6f, 0x6c, 0x6c
        /*0090*/ 	.byte	0x65, 0x63, 0x74, 0x69, 0x76, 0x65, 0x2f, 0x73, 0x6d, 0x39, 0x30, 0x5f, 0x6d, 0x6d, 0x61, 0x5f
        /*00a0*/ 	.byte	0x74, 0x6d, 0x61, 0x5f, 0x67, 0x6d, 0x6d, 0x61, 0x5f, 0x73, 0x73, 0x5f, 0x77, 0x61, 0x72, 0x70
        /*00b0*/ 	.byte	0x73, 0x70, 0x65, 0x63, 0x69, 0x61, 0x6c, 0x69, 0x7a, 0x65, 0x64, 0x2e, 0x68, 0x70, 0x70, 0x00
	.type		__unnamed_2,@object
	.size		__unnamed_2,(__unnamed_1 - __unnamed_2)
__unnamed_2:
        /*00c0*/ 	.byte	0x61, 0x75, 0x74, 0x6f, 0x20, 0x63, 0x75, 0x74, 0x65, 0x3a, 0x3a, 0x61, 0x73, 0x5f, 0x70, 0x6f
        /* <DEDUP_REMOVED lines=27> */
        /*0280*/ 	.byte	0x36, 0x3e, 0x3e, 0x3e, 0x3e, 0x3e, 0x5d, 0x00
	.type		__unnamed_1,@object
	.size		__unnamed_1,(.L_0 - __unnamed_1)
__unnamed_1:
        /* <DEDUP_REMOVED lines=180> */
        /*0dc8*/ 	.byte	0x64, 0x65, 0x6e, 0x74, 0x69, 0x74, 0x79, 0x5d, 0x00
.L_0:


//--------------------- .nv.shared._ZN7cutlass13device_kernelINS_4gemm6kernel13GemmUniversalIN4cute5tupleIJiiiiEEENS1_10collective13CollectiveMmaINS1_34MainloopSm90TmaGmmaWarpSpecializedILi4ENS5_IJNS4_1CILi1EEESB_SB_EEENS1_35KernelTmaWarpSpecializedCooperativeEEENS5_IJNSA_ILi256EEENSA_ILi64EEESG_EEENS_6half_tENS5_IJlSB_lEEESI_SJ_NS4_8TiledMMAINS4_8MMA_AtomIJNS4_4SM904GMMA25MMA_64x64x16_F32F16F16_SSILNSN_5MajorE0ELSP_0ELNSN_7ScaleInE1ELSQ_1EEEEEENS4_6LayoutINS5_IJNSA_ILi2EEESB_SB_EEENS5_IJSB_NSA_ILi0EEESW_EEEEENS5_IJNS4_10UnderscoreESZ_SZ_EEEEENS4_13SM90_TMA_LOADENS4_14ComposedLayoutINS4_7SwizzleILi3ELi4ELi3EEENS4_18smem_ptr_flag_bitsILi16EEENST_INS5_IJNSA_ILi8EEESG_EEENS5_IJSG_SB_EEEEEEEvNS4_8identityES12_S1C_vS1D_EENS_8epilogue10collective18CollectiveEpilogueINS1F_22Sm90TmaWarpSpecializedILi4ELi2ELi16ELb1ELb0EEEJSH_NS5_IJNSA_ILi128EEENSA_ILi32EEEEEESI_SJ_SI_SJ_NS1F_6fusion15FusionCallbacksIS1J_NS1N_17LinCombPerRowBiasISI_fSI_SI_fLi8ELNS_15FloatRoundStyleE2EEESH_S1M_JEEES12_NS13_INS14_ILi2ELi4ELi3EEES17_NST_INS5_IJS18_S1L_EEENS5_IJS1L_SB_EEEEEEENS4_17SM75_U32x4_LDSM_NENS4_14SM90_TMA_STOREES1X_NS4_17SM90_U32x4_STSM_NENS4_9Copy_AtomIJS20_SI_EEEvEEEvvEEEEvNT_6ParamsE --------------------------
	.section	.nv.shared._ZN7cutlass13device_kernelINS_4gemm6kernel13GemmUniversalIN4cute5tupleIJiiiiEEENS1_10collective13CollectiveMmaINS1_34MainloopSm90TmaGmmaWarpSpecializedILi4ENS5_IJNS4_1CILi1EEESB_SB_EEENS1_35KernelTmaWarpSpecializedCooperativeEEENS5_IJNSA_ILi256EEENSA_ILi64EEESG_EEENS_6half_tENS5_IJlSB_lEEESI_SJ_NS4_8TiledMMAINS4_8MMA_AtomIJNS4_4SM904GMMA25MMA_64x64x16_F32F16F16_SSILNSN_5MajorE0ELSP_0ELNSN_7ScaleInE1ELSQ_1EEEEEENS4_6LayoutINS5_IJNSA_ILi2EEESB_SB_EEENS5_IJSB_NSA_ILi0EEESW_EEEEENS5_IJNS4_10UnderscoreESZ_SZ_EEEEENS4_13SM90_TMA_LOADENS4_14ComposedLayoutINS4_7SwizzleILi3ELi4ELi3EEENS4_18smem_ptr_flag_bitsILi16EEENST_INS5_IJNSA_ILi8EEESG_EEENS5_IJSG_SB_EEEEEEEvNS4_8identityES12_S1C_vS1D_EENS_8epilogue10collective18CollectiveEpilogueINS1F_22Sm90TmaWarpSpecializedILi4ELi2ELi16ELb1ELb0EEEJSH_NS5_IJNSA_ILi128EEENSA_ILi32EEEEEESI_SJ_SI_SJ_NS1F_6fusion15FusionCallbacksIS1J_NS1N_17LinCombPerRowBiasISI_fSI_SI_fLi8ELNS_15FloatRoundStyleE2EEESH_S1M_JEEES12_NS13_INS14_ILi2ELi4ELi3EEES17_NST_INS5_IJS18_S1L_EEENS5_IJS1L_SB_EEEEEEENS4_17SM75_U32x4_LDSM_NENS4_14SM90_TMA_STOREES1X_NS4_17SM90_U32x4_STSM_NENS4_9Copy_AtomIJS20_SI_EEEvEEEvvEEEEvNT_6ParamsE,"aw",@nobits
	.sectionflags	@""
	.align	16
	.zero		1024


//--------------------- .nv.shared.reserved.0     --------------------------
	.section	.nv.shared.reserved.0,"aw",@nobits
	.weak		__nv_reservedSMEM_offset_0_alias
	.size		__nv_reservedSMEM_offset_0_alias, 0, 0
	.other		__nv_reservedSMEM_offset_0_alias,@"STO_CUDA_RESERVED_SHARED STV_DEFAULT"
__nv_reservedSMEM_offset_0_alias:
	.zero		0


//--------------------- .nv.global                --------------------------
	.section	.nv.global,"aw",@nobits
.nv.global:
	.type		_ZN39_INTERNAL_e10306df_4_k_cu_9db171c7_31154cute1_E,@object
	.size		_ZN39_INTERNAL_e10306df_4_k_cu_9db171c7_31154cute1_E,(_ZN39_INTERNAL_e10306df_4_k_cu_9db171c7_31154cuda3std3__45__cpo6cbeginE - _ZN39_INTERNAL_e10306df_4_k_cu_9db171c7_31154cute1_E)
_ZN39_INTERNAL_e10306df_4_k_cu_9db171c7_31154cute1_E:
	.zero		1
	.type		_ZN39_INTERNAL_e10306df_4_k_cu_9db171c7_31154cuda3std3__45__cpo6cbeginE,@object
	.size		_ZN39_INTERNAL_e10306df_4_k_cu_9db171c7_31154cuda3std3__45__cpo6cbeginE,(_ZN39_INTERNAL_e10306df_4_k_cu_9db171c7_31154cuda3std3__48in_placeE - _ZN39_INTERNAL_e10306df_4_k_cu_9db171c7_31154cuda3std3__45__cpo6cbeginE)
_ZN39_INTERNAL_e10306df_4_k_cu_9db171c7_31154cuda3std3__45__cpo6cbeginE:
	.zero		1
	.type		_ZN39_INTERNAL_e10306df_4_k_cu_9db171c7_31154cuda3std3__48in_placeE,@object
	.size		_ZN39_INTERNAL_e10306df_4_k_cu_9db171c7_31154cuda3std3__48in_placeE,(_ZN39_INTERNAL_e10306df_4_k_cu_9db171c7_31154cuda3std6ranges3__45__cpo9iter_moveE - _ZN39_INTERNAL_e10306df_4_k_cu_9db171c7_31154cuda3std3__48in_placeE)
_ZN39_INTERNAL_e10306df_4_k_cu_9db171c7_31154cuda3std3__48in_placeE:
	.zero		1
	.type		_ZN39_INTERNAL_e10306df_4_k_cu_9db171c7_31154cuda3std6ranges3__45__cpo9iter_moveE,@object
	.size		_ZN39_INTERNAL_e10306df_4_k_cu_9db171c7_31154cuda3std6ranges3__45__cpo9iter_moveE,(_ZN39_INTERNAL_e10306df_4_k_cu_9db171c7_31154cuda3std3__45__cpo5beginE - _ZN39_INTERNAL_e10306df_4_k_cu_9db171c7_31154cuda3std6ranges3__45__cpo9iter_moveE)
_ZN39_INTERNAL_e10306df_4_k_cu_9db171c7_31154cuda3std6ranges3__45__cpo9iter_moveE:
	.zero		1
	.type		_ZN39_INTERNAL_e10306df_4_k_cu_9db171c7_31154cuda3std3__45__cpo5beginE,@object
	.size		_ZN39_INTERNAL_e10306df_4_k_cu_9db171c7_31154cuda3std3__45__cpo5beginE,(_ZN39_INTERNAL_e10306df_4_k_cu_9db171c7_31154cuda3std3__441_GLOBAL__N__e10306df_4_k_cu_9db171c7_31156ignoreE - _ZN39_INTERNAL_e10306df_4_k_cu_9db171c7_31154cuda3std3__45__cpo5beginE)
_ZN39_INTERNAL_e10306df_4_k_cu_9db171c7_31154cuda3std3__45__cpo5beginE:
	.zero		1
	.type		_ZN39_INTERNAL_e10306df_4_k_cu_9db171c7_31154cuda3std3__441_GLOBAL__N__e10306df_4_k_cu_9db171c7_31156ignoreE,@object
	.size		_ZN39_INTERNAL_e10306df_4_k_cu_9db171c7_31154cuda3std3__441_GLOBAL__N__e10306df_4_k_cu_9db171c7_31156ignoreE,(_ZN39_INTERNAL_e10306df_4_k_cu_9db171c7_31154cute7productE - _ZN39_INTERNAL_e10306df_4_k_cu_9db171c7_31154cuda3std3__441_GLOBAL__N__e10306df_4_k_cu_9db171c7_31156ignoreE)
_ZN39_INTERNAL_e10306df_4_k_cu_9db171c7_31154cuda3std3__441_GLOBAL__N__e10306df_4_k_cu_9db171c7_31156ignoreE:
	.zero		1
	.type		_ZN39_INTERNAL_e10306df_4_k_cu_9db171c7_31154cute7productE,@object
	.size		_ZN39_INTERNAL_e10306df_4_k_cu_9db171c7_31154cute7productE,(_ZN39_INTERNAL_e10306df_4_k_cu_9db171c7_31154cuda3std3__45__cpo3endE - _ZN39_INTERNAL_e10306df_4_k_cu_9db171c7_31154cute7productE)
_ZN39_INTERNAL_e10306df_4_k_cu_9db171c7_31154cute7productE:
	.zero		1
	.type		_ZN39_INTERNAL_e10306df_4_k_cu_9db171c7_31154cuda3std3__45__cpo3endE,@object
	.size		_ZN39_INTERNAL_e10306df_4_k_cu_9db171c7_31154cuda3std3__45__cpo3endE,(_ZN39_INTERNAL_e10306df_4_k_cu_9db171c7_31154cuda3std3__419piecewise_constructE - _ZN39_INTERNAL_e10306df_4_k_cu_9db171c7_31154cuda3std3__45__cpo3endE)
_ZN39_INTERNAL_e10306df_4_k_cu_9db171c7_31154cuda3std3__45__cpo3endE:
	.zero		1
	.type		_ZN39_INTERNAL_e10306df_4_k_cu_9db171c7_31154cuda3std3__419piecewise_constructE,@object
	.size		_ZN39_INTERNAL_e10306df_4_k_cu_9db171c7_31154cuda3std3__419piecewise_constructE,(_ZN39_INTERNAL_e10306df_4_k_cu_9db171c7_31154cuda3std3__45__cpo4cendE - _ZN39_INTERNAL_e10306df_4_k_cu_9db171c7_31154cuda3std3__419piecewise_constructE)
_ZN39_INTERNAL_e10306df_4_k_cu_9db171c7_31154cuda3std3__419piecewise_constructE:
	.zero		1
	.type		_ZN39_INTERNAL_e10306df_4_k_cu_9db171c7_31154cuda3std3__45__cpo4cendE,@object
	.size		_ZN39_INTERNAL_e10306df_4_k_cu_9db171c7_31154cuda3std3__45__cpo4cendE,(_ZN39_INTERNAL_e10306df_4_k_cu_9db171c7_31154cuda3std6ranges3__45__cpo4swapE - _ZN39_INTERNAL_e10306df_4_k_cu_9db171c7_31154cuda3std3__45__cpo4cendE)
_ZN39_INTERNAL_e10306df_4_k_cu_9db171c7_31154cuda3std3__45__cpo4cendE:
	.zero		1
	.type		_ZN39_INTERNAL_e10306df_4_k_cu_9db171c7_31154cuda3std6ranges3__45__cpo4swapE,@object
	.size		_ZN39_INTERNAL_e10306df_4_k_cu_9db171c7_31154cuda3std6ranges3__45__cpo4swapE,(.L_9 - _ZN39_INTERNAL_e10306df_4_k_cu_9db171c7_31154cuda3std6ranges3__45__cpo4swapE)
_ZN39_INTERNAL_e10306df_4_k_cu_9db171c7_31154cuda3std6ranges3__45__cpo4swapE:
	.zero		1
.L_9:


//--------------------- .nv.constant0._ZN7cutlass13device_kernelINS_4gemm6kernel13GemmUniversalIN4cute5tupleIJiiiiEEENS1_10collective13CollectiveMmaINS1_34MainloopSm90TmaGmmaWarpSpecializedILi4ENS5_IJNS4_1CILi1EEESB_SB_EEENS1_35KernelTmaWarpSpecializedCooperativeEEENS5_IJNSA_ILi256EEENSA_ILi64EEESG_EEENS_6half_tENS5_IJlSB_lEEESI_SJ_NS4_8TiledMMAINS4_8MMA_AtomIJNS4_4SM904GMMA25MMA_64x64x16_F32F16F16_SSILNSN_5MajorE0ELSP_0ELNSN_7ScaleInE1ELSQ_1EEEEEENS4_6LayoutINS5_IJNSA_ILi2EEESB_SB_EEENS5_IJSB_NSA_ILi0EEESW_EEEEENS5_IJNS4_10UnderscoreESZ_SZ_EEEEENS4_13SM90_TMA_LOADENS4_14ComposedLayoutINS4_7SwizzleILi3ELi4ELi3EEENS4_18smem_ptr_flag_bitsILi16EEENST_INS5_IJNSA_ILi8EEESG_EEENS5_IJSG_SB_EEEEEEEvNS4_8identityES12_S1C_vS1D_EENS_8epilogue10collective18CollectiveEpilogueINS1F_22Sm90TmaWarpSpecializedILi4ELi2ELi16ELb1ELb0EEEJSH_NS5_IJNSA_ILi128EEENSA_ILi32EEEEEESI_SJ_SI_SJ_NS1F_6fusion15FusionCallbacksIS1J_NS1N_17LinCombPerRowBiasISI_fSI_SI_fLi8ELNS_15FloatRoundStyleE2EEESH_S1M_JEEES12_NS13_INS14_ILi2ELi4ELi3EEES17_NST_INS5_IJS18_S1L_EEENS5_IJS1L_SB_EEEEEEENS4_17SM75_U32x4_LDSM_NENS4_14SM90_TMA_STOREES1X_NS4_17SM90_U32x4_STSM_NENS4_9Copy_AtomIJS20_SI_EEEvEEEvvEEEEvNT_6ParamsE --------------------------
	.section	.nv.constant0._ZN7cutlass13device_kernelINS_4gemm6kernel13GemmUniversalIN4cute5tupleIJiiiiEEENS1_10collective13CollectiveMmaINS1_34MainloopSm90TmaGmmaWarpSpecializedILi4ENS5_IJNS4_1CILi1EEESB_SB_EEENS1_35KernelTmaWarpSpecializedCooperativeEEENS5_IJNSA_ILi256EEENSA_ILi64EEESG_EEENS_6half_tENS5_IJlSB_lEEESI_SJ_NS4_8TiledMMAINS4_8MMA_AtomIJNS4_4SM904GMMA25MMA_64x64x16_F32F16F16_SSILNSN_5MajorE0ELSP_0ELNSN_7ScaleInE1ELSQ_1EEEEEENS4_6LayoutINS5_IJNSA_ILi2EEESB_SB_EEENS5_IJSB_NSA_ILi0EEESW_EEEEENS5_IJNS4_10UnderscoreESZ_SZ_EEEEENS4_13SM90_TMA_LOADENS4_14ComposedLayoutINS4_7SwizzleILi3ELi4ELi3EEENS4_18smem_ptr_flag_bitsILi16EEENST_INS5_IJNSA_ILi8EEESG_EEENS5_IJSG_SB_EEEEEEEvNS4_8identityES12_S1C_vS1D_EENS_8epilogue10collective18CollectiveEpilogueINS1F_22Sm90TmaWarpSpecializedILi4ELi2ELi16ELb1ELb0EEEJSH_NS5_IJNSA_ILi128EEENSA_ILi32EEEEEESI_SJ_SI_SJ_NS1F_6fusion15FusionCallbacksIS1J_NS1N_17LinCombPerRowBiasISI_fSI_SI_fLi8ELNS_15FloatRoundStyleE2EEESH_S1M_JEEES12_NS13_INS14_ILi2ELi4ELi3EEES17_NST_INS5_IJS18_S1L_EEENS5_IJS1L_SB_EEEEEEENS4_17SM75_U32x4_LDSM_NENS4_14SM90_TMA_STOREES1X_NS4_17SM90_U32x4_STSM_NENS4_9Copy_AtomIJS20_SI_EEEvEEEvvEEEEvNT_6ParamsE,"a",@progbits
	.sectionflags	@""
	.align	4
.nv.constant0._ZN7cutlass13device_kernelINS_4gemm6kernel13GemmUniversalIN4cute5tupleIJiiiiEEENS1_10collective13CollectiveMmaINS1_34MainloopSm90TmaGmmaWarpSpecializedILi4ENS5_IJNS4_1CILi1EEESB_SB_EEENS1_35KernelTmaWarpSpecializedCooperativeEEENS5_IJNSA_ILi256EEENSA_ILi64EEESG_EEENS_6half_tENS5_IJlSB_lEEESI_SJ_NS4_8TiledMMAINS4_8MMA_AtomIJNS4_4SM904GMMA25MMA_64x64x16_F32F16F16_SSILNSN_5MajorE0ELSP_0ELNSN_7ScaleInE1ELSQ_1EEEEEENS4_6LayoutINS5_IJNSA_ILi2EEESB_SB_EEENS5_IJSB_NSA_ILi0EEESW_EEEEENS5_IJNS4_10UnderscoreESZ_SZ_EEEEENS4_13SM90_TMA_LOADENS4_14ComposedLayoutINS4_7SwizzleILi3ELi4ELi3EEENS4_18smem_ptr_flag_bitsILi16EEENST_INS5_IJNSA_ILi8EEESG_EEENS5_IJSG_SB_EEEEEEEvNS4_8identityES12_S1C_vS1D_EENS_8epilogue10collective18CollectiveEpilogueINS1F_22Sm90TmaWarpSpecializedILi4ELi2ELi16ELb1ELb0EEEJSH_NS5_IJNSA_ILi128EEENSA_ILi32EEEEEESI_SJ_SI_SJ_NS1F_6fusion15FusionCallbacksIS1J_NS1N_17LinCombPerRowBiasISI_fSI_SI_fLi8ELNS_15FloatRoundStyleE2EEESH_S1M_JEEES12_NS13_INS14_ILi2ELi4ELi3EEES17_NST_INS5_IJS18_S1L_EEENS5_IJS1L_SB_EEEEEEENS4_17SM75_U32x4_LDSM_NENS4_14SM90_TMA_STOREES1X_NS4_17SM90_U32x4_STSM_NENS4_9Copy_AtomIJS20_SI_EEEvEEEvvEEEEvNT_6ParamsE:
	.zero		2432


//--------------------- SYMBOLS --------------------------

	.type		.nv.reservedSmem.offset0,@object
	.size		.nv.reservedSmem.offset0,0x4
	.type		__assertfail,@function
